def attn_fwd(
    Q,
    K,
    V,
    Out,
    Lse,
    sm_scale,
    stride_qz,
    stride_qh,
    stride_qm,
    stride_qk,
    stride_kz,
    stride_kh,
    stride_kn,
    stride_kk,
    stride_vz,
    stride_vh,
    stride_vn,
    stride_vk,
    stride_oz,
    stride_oh,
    stride_om,
    stride_ok,
    seqlen_q,
    seqlen_k,
    BLOCK_M: tl.constexpr,
    BLOCK_N: tl.constexpr,
    HEAD_DIM: tl.constexpr,
    CAUSAL: tl.constexpr,
):
    start_m = tl.program_id(0)
    off_hz = tl.program_id(1)
    q_off = off_hz * stride_qh
    k_off = off_hz * stride_kh
    v_off = off_hz * stride_vh
    offs_m = start_m * BLOCK_M + tl.arange(0, BLOCK_M)
    offs_d = tl.arange(0, HEAD_DIM)
    offs_n = tl.arange(0, BLOCK_N)
    q_ptrs = Q + q_off + offs_m[:, None] * stride_qm + offs_d[None, :] * stride_qk
    k_ptrs = K + k_off + offs_d[:, None] * stride_kk + offs_n[None, :] * stride_kn
    v_ptrs = V + v_off + offs_n[:, None] * stride_vn + offs_d[None, :] * stride_vk
    m_i = tl.full([BLOCK_M], float("-inf"), dtype=tl.float32)
    l_i = tl.zeros([BLOCK_M], dtype=tl.float32) + 1.0
    acc = tl.zeros([BLOCK_M, HEAD_DIM], dtype=tl.float32)
    q = tl.load(q_ptrs)
    acc, l_i, m_i = _attn_fwd_inner(
        acc,
        l_i,
        m_i,
        q,
        k_ptrs,
        v_ptrs,
        sm_scale,
        stride_kn,
        stride_vn,
        start_m,
        seqlen_k,
        BLOCK_M,
        BLOCK_N,
        HEAD_DIM,
        CAUSAL,
    )
    acc = acc / l_i[:, None]
    lse = m_i + tl.math.log2(l_i) / 1.4426950408889634
    o_ptrs = (
        Out
        + off_hz * stride_oh
        + offs_m[:, None] * stride_om
        + offs_d[None, :] * stride_ok
    )
    tl.store(o_ptrs, acc.to(Out.dtype.element_ty))
    tl.store(Lse + off_hz * seqlen_q + offs_m, lse)

# config = {"BLOCK_M": 128, "BLOCK_N": 32, "HEAD_DIM": 64, "arch": "sm_90", "causal": false, "dtype": "fp8e4m3", "num_stages": 3, "num_warps": 8}
# arch = sm_90


// ===== COMPILED SASS (sm_90a) =====

	.target	sm_90a

	.elftype	@"ET_EXEC"


//--------------------- .note.nv.tkinfo           --------------------------
	.section	.note.nv.tkinfo,"",@"SHT_NOTE"
	.sectionflags	@"SHF_NOTE_NV_TKINFO"
	.tkinfo
        /*0018*/ 	.word	0x00000002
        /*0030*/ 	.string	""
        /*0030*/ 	.string	"ptxas"
        /*0030*/ 	.string	"Cuda compilation tools, release 13.0, V13.0.88"
        /*0030*/ 	.string	"Build cuda_13.0.r13.0/compiler.36424714_0"
        /*0030*/ 	.string	"-v  -suppress-debug-info  -lineinfo  -arch sm_90a "



//--------------------- .note.nv.cuinfo           --------------------------
	.section	.note.nv.cuinfo,"",@"SHT_NOTE"
	.sectionflags	@"SHF_NOTE_NV_CUINFO"
        /*0018*/ 	.short	0x0002
        /*001a*/ 	.short	0x005a
        /*001c*/ 	.short	0x0082
	.zero		2


//--------------------- .nv.info                  --------------------------
	.section	.nv.info,"",@"SHT_CUDA_INFO"
	.align	4


	//----- nvinfo : EIATTR_REGCOUNT
	.align		4
        /*0000*/ 	.byte	0x04, 0x2f
        /*0002*/ 	.short	(.L_2 - .L_1)
	.align		4
.L_1:
        /*0004*/ 	.word	index@(attn_fwd)
        /*0008*/ 	.word	0x0000007a


	//----- nvinfo : EIATTR_FRAME_SIZE
	.align		4
.L_2:
        /*000c*/ 	.byte	0x04, 0x11
        /*000e*/ 	.short	(.L_4 - .L_3)
	.align		4
.L_3:
        /*0010*/ 	.word	index@(attn_fwd)
        /*0014*/ 	.word	0x00000000


	//----- nvinfo : EIATTR_MIN_STACK_SIZE
	.align		4
.L_4:
        /*0018*/ 	.byte	0x04, 0x12
        /*001a*/ 	.short	(.L_6 - .L_5)
	.align		4
.L_5:
        /*001c*/ 	.word	index@(attn_fwd)
        /*0020*/ 	.word	0x00000000
.L_6:


//--------------------- .nv.compat                --------------------------
	.section	.nv.compat,"",@"SHT_CUDA_COMPAT_INFO"
	.align	4
        /*0000*/ 	.byte	0x02, 0x09, 0x01, 0x00, 0x02, 0x02, 0x04, 0x00, 0x02, 0x05, 0x05, 0x00, 0x03, 0x07, 0x01, 0x01
        /*0010*/ 	.byte	0x02, 0x03, 0x00, 0x00, 0x02, 0x06, 0x01, 0x00, 0x04, 0x0b, 0x08, 0x00, 0x00, 0x00, 0x00, 0x00
        /*0020*/ 	.byte	0x00, 0x00, 0x00, 0x00


//--------------------- .nv.info.attn_fwd         --------------------------
	.section	.nv.info.attn_fwd,"",@"SHT_CUDA_INFO"
	.sectionflags	@""
	.align	4


	//----- nvinfo : EIATTR_CUDA_API_VERSION
	.align		4
        /*0000*/ 	.byte	0x04, 0x37
        /*0002*/ 	.short	(.L_8 - .L_7)
.L_7:
        /*0004*/ 	.word	0x00000082


	//----- nvinfo : EIATTR_KPARAM_INFO
	.align		4
.L_8:
        /*0008*/ 	.byte	0x04, 0x17
        /*000a*/ 	.short	(.L_10 - .L_9)
.L_9:
        /*000c*/ 	.word	0x00000000
        /*0010*/ 	.short	0x0019
        /*0012*/ 	.short	0x0080
        /*0014*/ 	.byte	0x00, 0xf4, 0x21, 0x00


	//----- nvinfo : EIATTR_KPARAM_INFO
	.align		4
.L_10:
        /*0018*/ 	.byte	0x04, 0x17
        /*001a*/ 	.short	(.L_12 - .L_11)
.L_11:
        /*001c*/ 	.word	0x00000000
        /*0020*/ 	.short	0x0018
        /*0022*/ 	.short	0x0078
        /*0024*/ 	.byte	0x00, 0xf4, 0x21, 0x00


	//----- nvinfo : EIATTR_KPARAM_INFO
	.align		4
.L_12:
        /*0028*/ 	.byte	0x04, 0x17
        /*002a*/ 	.short	(.L_14 - .L_13)
.L_13:
        /*002c*/ 	.word	0x00000000
        /*0030*/ 	.short	0x0017
        /*0032*/ 	.short	0x0070
        /*0034*/ 	.byte	0x00, 0xf0, 0x11, 0x00


	//----- nvinfo : EIATTR_KPARAM_INFO
	.align		4
.L_14:
        /*0038*/ 	.byte	0x04, 0x17
        /*003a*/ 	.short	(.L_16 - .L_15)
.L_15:
        /*003c*/ 	.word	0x00000000
        /*0040*/ 	.short	0x0016
        /*0042*/ 	.short	0x006c
        /*0044*/ 	.byte	0x00, 0xf0, 0x11, 0x00


	//----- nvinfo : EIATTR_KPARAM_INFO
	.align		4
.L_16:
        /*0048*/ 	.byte	0x04, 0x17
        /*004a*/ 	.short	(.L_18 - .L_17)
.L_17:
        /*004c*/ 	.word	0x00000000
        /*0050*/ 	.short	0x0015
        /*0052*/ 	.short	0x0068
        /*0054*/ 	.byte	0x00, 0xf0, 0x11, 0x00


	//----- nvinfo : EIATTR_KPARAM_INFO
	.align		4
.L_18:
        /*0058*/ 	.byte	0x04, 0x17
        /*005a*/ 	.short	(.L_20 - .L_19)
.L_19:
        /*005c*/ 	.word	0x00000000
        /*0060*/ 	.short	0x0014
        /*0062*/ 	.short	0x0064
        /*0064*/ 	.byte	0x00, 0xf0, 0x11, 0x00


	//----- nvinfo : EIATTR_KPARAM_INFO
	.align		4
.L_20:
        /*0068*/ 	.byte	0x04, 0x17
        /*006a*/ 	.short	(.L_22 - .L_21)
.L_21:
        /*006c*/ 	.word	0x00000000
        /*0070*/ 	.short	0x0013
        /*0072*/ 	.short	0x0060
        /*0074*/ 	.byte	0x00, 0xf0, 0x11, 0x00


	//----- nvinfo : EIATTR_KPARAM_INFO
	.align		4
.L_22:
        /*0078*/ 	.byte	0x04, 0x17
        /*007a*/ 	.short	(.L_24 - .L_23)
.L_23:
        /*007c*/ 	.word	0x00000000
        /*0080*/ 	.short	0x0012
        /*0082*/ 	.short	0x005c
        /*0084*/ 	.byte	0x00, 0xf0, 0x11, 0x00


	//----- nvinfo : EIATTR_KPARAM_INFO
	.align		4
.L_24:
        /*0088*/ 	.byte	0x04, 0x17
        /*008a*/ 	.short	(.L_26 - .L_25)
.L_25:
        /*008c*/ 	.word	0x00000000
        /*0090*/ 	.short	0x0011
        /*0092*/ 	.short	0x0058
        /*0094*/ 	.byte	0x00, 0xf0, 0x11, 0x00


	//----- nvinfo : EIATTR_KPARAM_INFO
	.align		4
.L_26:
        /*0098*/ 	.byte	0x04, 0x17
        /*009a*/ 	.short	(.L_28 - .L_27)
.L_27:
        /*009c*/ 	.word	0x00000000
        /*00a0*/ 	.short	0x0010
        /*00a2*/ 	.short	0x0054
        /*00a4*/ 	.byte	0x00, 0xf0, 0x11, 0x00


	//----- nvinfo : EIATTR_KPARAM_INFO
	.align		4
.L_28:
        /*00a8*/ 	.byte	0x04, 0x17
        /*00aa*/ 	.short	(.L_30 - .L_29)
.L_29:
        /*00ac*/ 	.word	0x00000000
        /*00b0*/ 	.short	0x000f
        /*00b2*/ 	.short	0x0050
        /*00b4*/ 	.byte	0x00, 0xf0, 0x11, 0x00


	//----- nvinfo : EIATTR_KPARAM_INFO
	.align		4
.L_30:
        /*00b8*/ 	.byte	0x04, 0x17
        /*00ba*/ 	.short	(.L_32 - .L_31)
.L_31:
        /*00bc*/ 	.word	0x00000000
        /*00c0*/ 	.short	0x000e
        /*00c2*/ 	.short	0x004c
        /*00c4*/ 	.byte	0x00, 0xf0, 0x11, 0x00


	//----- nvinfo : EIATTR_KPARAM_INFO
	.align		4
.L_32:
        /*00c8*/ 	.byte	0x04, 0x17
        /*00ca*/ 	.short	(.L_34 - .L_33)
.L_33:
        /*00cc*/ 	.word	0x00000000
        /*00d0*/ 	.short	0x000d
        /*00d2*/ 	.short	0x0048
        /*00d4*/ 	.byte	0x00, 0xf0, 0x11, 0x00


	//----- nvinfo : EIATTR_KPARAM_INFO
	.align		4
.L_34:
        /*00d8*/ 	.byte	0x04, 0x17
        /*00da*/ 	.short	(.L_36 - .L_35)
.L_35:
        /*00dc*/ 	.word	0x00000000
        /*00e0*/ 	.short	0x000c
        /*00e2*/ 	.short	0x0044
        /*00e4*/ 	.byte	0x00, 0xf0, 0x11, 0x00


	//----- nvinfo : EIATTR_KPARAM_INFO
	.align		4
.L_36:
        /*00e8*/ 	.byte	0x04, 0x17
        /*00ea*/ 	.short	(.L_38 - .L_37)
.L_37:
        /*00ec*/ 	.word	0x00000000
        /*00f0*/ 	.short	0x000b
        /*00f2*/ 	.short	0x0040
        /*00f4*/ 	.byte	0x00, 0xf0, 0x11, 0x00


	//----- nvinfo : EIATTR_KPARAM_INFO
	.align		4
.L_38:
        /*00f8*/ 	.byte	0x04, 0x17
        /*00fa*/ 	.short	(.L_40 - .L_39)
.L_39:
        /*00fc*/ 	.word	0x00000000
        /*0100*/ 	.short	0x000a
        /*0102*/ 	.short	0x003c
        /*0104*/ 	.byte	0x00, 0xf0, 0x11, 0x00


	//----- nvinfo : EIATTR_KPARAM_INFO
	.align		4
.L_40:
        /*0108*/ 	.byte	0x04, 0x17
        /*010a*/ 	.short	(.L_42 - .L_41)
.L_41:
        /*010c*/ 	.word	0x00000000
        /*0110*/ 	.short	0x0009
        /*0112*/ 	.short	0x0038
        /*0114*/ 	.byte	0x00, 0xf0, 0x11, 0x00


	//----- nvinfo : EIATTR_KPARAM_INFO
	.align		4
.L_42:
        /*0118*/ 	.byte	0x04, 0x17
        /*011a*/ 	.short	(.L_44 - .L_43)
.L_43:
        /*011c*/ 	.word	0x00000000
        /*0120*/ 	.short	0x0008
        /*0122*/ 	.short	0x0034
        /*0124*/ 	.byte	0x00, 0xf0, 0x11, 0x00


	//----- nvinfo : EIATTR_KPARAM_INFO
	.align		4
.L_44:
        /*0128*/ 	.byte	0x04, 0x17
        /*012a*/ 	.short	(.L_46 - .L_45)
.L_45:
        /*012c*/ 	.word	0x00000000
        /*0130*/ 	.short	0x0007
        /*0132*/ 	.short	0x0030
        /*0134*/ 	.byte	0x00, 0xf0, 0x11, 0x00


	//----- nvinfo : EIATTR_KPARAM_INFO
	.align		4
.L_46:
        /*0138*/ 	.byte	0x04, 0x17
        /*013a*/ 	.short	(.L_48 - .L_47)
.L_47:
        /*013c*/ 	.word	0x00000000
        /*0140*/ 	.short	0x0006
        /*0142*/ 	.short	0x002c
        /*0144*/ 	.byte	0x00, 0xf0, 0x11, 0x00


	//----- nvinfo : EIATTR_KPARAM_INFO
	.align		4
.L_48:
        /*0148*/ 	.byte	0x04, 0x17
        /*014a*/ 	.short	(.L_50 - .L_49)
.L_49:
        /*014c*/ 	.word	0x00000000
        /*0150*/ 	.short	0x0005
        /*0152*/ 	.short	0x0028
        /*0154*/ 	.byte	0x00, 0xf0, 0x11, 0x00


	//----- nvinfo : EIATTR_KPARAM_INFO
	.align		4
.L_50:
        /*0158*/ 	.byte	0x04, 0x17
        /*015a*/ 	.short	(.L_52 - .L_51)
.L_51:
        /*015c*/ 	.word	0x00000000
        /*0160*/ 	.short	0x0004
        /*0162*/ 	.short	0x0020
        /*0164*/ 	.byte	0x00, 0xf4, 0x21, 0x00


	//----- nvinfo : EIATTR_KPARAM_INFO
	.align		4
.L_52:
        /*0168*/ 	.byte	0x04, 0x17
        /*016a*/ 	.short	(.L_54 - .L_53)
.L_53:
        /*016c*/ 	.word	0x00000000
        /*0170*/ 	.short	0x0003
        /*0172*/ 	.short	0x0018
        /*0174*/ 	.byte	0x00, 0xf4, 0x21, 0x00


	//----- nvinfo : EIATTR_KPARAM_INFO
	.align		4
.L_54:
        /*0178*/ 	.byte	0x04, 0x17
        /*017a*/ 	.short	(.L_56 - .L_55)
.L_55:
        /*017c*/ 	.word	0x00000000
        /*0180*/ 	.short	0x0002
        /*0182*/ 	.short	0x0010
        /*0184*/ 	.byte	0x00, 0xf4, 0x21, 0x00


	//----- nvinfo : EIATTR_KPARAM_INFO
	.align		4
.L_56:
        /*0188*/ 	.byte	0x04, 0x17
        /*018a*/ 	.short	(.L_58 - .L_57)
.L_57:
        /*018c*/ 	.word	0x00000000
        /*0190*/ 	.short	0x0001
        /*0192*/ 	.short	0x0008
        /*0194*/ 	.byte	0x00, 0xf4, 0x21, 0x00


	//----- nvinfo : EIATTR_KPARAM_INFO
	.align		4
.L_58:
        /*0198*/ 	.byte	0x04, 0x17
        /*019a*/ 	.short	(.L_60 - .L_59)
.L_59:
        /*019c*/ 	.word	0x00000000
        /*01a0*/ 	.short	0x0000
        /*01a2*/ 	.short	0x0000
        /*01a4*/ 	.byte	0x00, 0xf4, 0x21, 0x00


	//----- nvinfo : EIATTR_SPARSE_MMA_MASK
	.align		4
.L_60:
        /*01a8*/ 	.byte	0x03, 0x50
        /*01aa*/ 	.short	0x0000


	//----- nvinfo : EIATTR_MAXREG_COUNT
	.align		4
        /*01ac*/ 	.byte	0x03, 0x1b
        /*01ae*/ 	.short	0x00ff


	//----- nvinfo : EIATTR_NUM_BARRIERS
	.align		4
        /*01b0*/ 	.byte	0x02, 0x4c
        /*01b2*/ 	.byte	0x01
	.zero		1


	//----- nvinfo : EIATTR_MERCURY_ISA_VERSION
	.align		4
        /*01b4*/ 	.byte	0x03, 0x5f
        /*01b6*/ 	.short	0x0101


	//----- nvinfo : EIATTR_COOP_GROUP_MASK_REGIDS
	.align		4
        /*01b8*/ 	.byte	0x04, 0x29
        /*01ba*/ 	.short	(.L_62 - .L_61)


	//   ....[0]....
.L_61:
        /*01bc*/ 	.word	0xffffffff


	//   ....[1]....
        /*01c0*/ 	.word	0xffffffff


	//   ....[2]....
        /*01c4*/ 	.word	0xffffffff


	//   ....[3]....
        /*01c8*/ 	.word	0xffffffff


	//   ....[4]....
        /*01cc*/ 	.word	0xffffffff


	//   ....[5]....
        /*01d0*/ 	.word	0xffffffff


	//   ....[6]....
        /*01d4*/ 	.word	0xffffffff


	//   ....[7]....
        /*01d8*/ 	.word	0xffffffff


	//   ....[8]....
        /*01dc*/ 	.word	0xffffffff


	//   ....[9]....
        /*01e0*/ 	.word	0xffffffff


	//   ....[10]....
        /*01e4*/ 	.word	0xffffffff


	//   ....[11]....
        /*01e8*/ 	.word	0xffffffff


	//----- nvinfo : EIATTR_COOP_GROUP_INSTR_OFFSETS
	.align		4
.L_62:
        /*01ec*/ 	.byte	0x04, 0x28
        /*01ee*/ 	.short	(.L_64 - .L_63)


	//   ....[0]....
.L_63:
        /*01f0*/ 	.word	0x00001b40


	//   ....[1]....
        /*01f4*/ 	.word	0x00001c00


	//   ....[2]....
        /*01f8*/ 	.word	0x00001c10


	//   ....[3]....
        /*01fc*/ 	.word	0x00001c40


	//   ....[4]....
        /*0200*/ 	.word	0x000020a0


	//   ....[5]....
        /*0204*/ 	.word	0x000020b0


	//   ....[6]....
        /*0208*/ 	.word	0x00002180


	//   ....[7]....
        /*020c*/ 	.word	0x000021b0


	//   ....[8]....
        /*0210*/ 	.word	0x000024f0


	//   ....[9]....
        /*0214*/ 	.word	0x00002500


	//   ....[10]....
        /*0218*/ 	.word	0x00002540


	//   ....[11]....
        /*021c*/ 	.word	0x00002550


	//----- nvinfo : EIATTR_EXIT_INSTR_OFFSETS
	.align		4
.L_64:
        /*0220*/ 	.byte	0x04, 0x1c
        /*0222*/ 	.short	(.L_66 - .L_65)


	//   ....[0]....
.L_65:
        /*0224*/ 	.word	0x000044c0


	//   ....[1]....
        /*0228*/ 	.word	0x000044f0


	//----- nvinfo : EIATTR_REQNTID
	.align		4
.L_66:
        /*022c*/ 	.byte	0x04, 0x10
        /*022e*/ 	.short	(.L_68 - .L_67)
.L_67:
        /*0230*/ 	.word	0x00000100
        /*0234*/ 	.word	0x00000001
        /*0238*/ 	.word	0x00000001


	//----- nvinfo : EIATTR_CBANK_PARAM_SIZE
	.align		4
.L_68:
        /*023c*/ 	.byte	0x03, 0x19
        /*023e*/ 	.short	0x0088


	//----- nvinfo : EIATTR_PARAM_CBANK
	.align		4
        /*0240*/ 	.byte	0x04, 0x0a
        /*0242*/ 	.short	(.L_70 - .L_69)
	.align		4
.L_69:
        /*0244*/ 	.word	index@(.nv.constant0.attn_fwd)
        /*0248*/ 	.short	0x0210
        /*024a*/ 	.short	0x0088


	//----- nvinfo : EIATTR_SW_WAR
	.align		4
.L_70:
        /*024c*/ 	.byte	0x04, 0x36
        /*024e*/ 	.short	(.L_72 - .L_71)
.L_71:
        /*0250*/ 	.word	0x00000008
.L_72:


//--------------------- .nv.callgraph             --------------------------
	.section	.nv.callgraph,"",@"SHT_CUDA_CALLGRAPH"
	.align	4
	.sectionentsize	8
	.align		4
        /*0000*/ 	.word	0x00000000
	.align		4
        /*0004*/ 	.word	0xffffffff
	.align		4
        /*0008*/ 	.word	0x00000000
	.align		4
        /*000c*/ 	.word	0xfffffffe
	.align		4
        /*0010*/ 	.word	0x00000000
	.align		4
        /*0014*/ 	.word	0xfffffffd
	.align		4
        /*0018*/ 	.word	0x00000000
	.align		4
        /*001c*/ 	.word	0xfffffffc


//--------------------- .nv.constant4             --------------------------
	.section	.nv.constant4,"a",@progbits
	.align	8
	.align		8
.nv.constant4:
        /*0000*/ 	.dword	_$_str


//--------------------- .text.attn_fwd            --------------------------
	.section	.text.attn_fwd,"ax",@progbits
	.align	128
        .global         attn_fwd
        .type           attn_fwd,@function
        .size           attn_fwd,(.L_x_3 - attn_fwd)
        .other          attn_fwd,@"STO_CUDA_ENTRY STV_DEFAULT"
attn_fwd:
.text.attn_fwd:
[----:B------:R-:W0:Y:S01]  /*0000*/  LDC R1, c[0x0][0x28] ;  /* 0x00000a00ff017b82 */ /* 0x000e220000000800 */
[----:B------:R-:W1:Y:S07]  /*0010*/  S2R R5, SR_TID.X ;  /* 0x0000000000057919 */ /* 0x000e6e0000002100 */
[----:B------:R-:W2:Y:S01]  /*0020*/  S2UR UR15, SR_CTAID.Y ;  /* 0x00000000000f79c3 */ /* 0x000ea20000002600 */
[----:B------:R-:W-:Y:S01]  /*0030*/  ULDC.64 UR4, c[0x0][0x240] ;  /* 0x0000900000047ab9 */ /* 0x000fe20000000a00 */
[----:B------:R-:W-:Y:S01]  /*0040*/  ULDC.64 UR18, c[0x0][0x208] ;  /* 0x0000820000127ab9 */ /* 0x000fe20000000a00 */
[----:B------:R-:W3:Y:S05]  /*0050*/  S2R R3, SR_CTAID.X ;  /* 0x0000000000037919 */ /* 0x000eea0000002500 */
[----:B------:R-:W4:Y:S08]  /*0060*/  LDC R8, c[0x0][0x248] ;  /* 0x00009200ff087b82 */ /* 0x000f300000000800 */
[----:B------:R-:W5:Y:S01]  /*0070*/  LDC.64 R10, c[0x0][0x210] ;  /* 0x00008400ff0a7b82 */ /* 0x000f620000000a00 */
[----:B--2---:R-:W-:Y:S01]  /*0080*/  UIMAD UR4, UR15, UR4, URZ ;  /* 0x000000040f0472a4 */ /* 0x004fe2000f8e023f */
[----:B-1----:R-:W-:-:S02]  /*0090*/  LOP3.LUT R0, R5, 0x7f, RZ, 0xc0, !PT ;  /* 0x0000007f05007812 */ /* 0x002fc400078ec0ff */
[----:B------:R-:W-:-:S03]  /*00a0*/  SHF.R.U32.HI R2, RZ, 0x7, R5 ;  /* 0x00000007ff027819 */ /* 0x000fc60000011605 */
[----:B---3--:R-:W-:Y:S01]  /*00b0*/  IMAD R4, R3, 0x80, R0 ;  /* 0x0000008003047824 */ /* 0x008fe200078e0200 */
[----:B------:R-:W-:-:S03]  /*00c0*/  SGXT.U32 R3, R2, 0x1 ;  /* 0x000000010203781a */ /* 0x000fc60000000000 */
[----:B------:R-:W-:Y:S01]  /*00d0*/  IMAD R7, R4, UR5, RZ ;  /* 0x0000000504077c24 */ /* 0x000fe2000f8e02ff */
[----:B------:R-:W-:Y:S01]  /*00e0*/  USHF.R.S32.HI UR5, URZ, 0x1f, UR4 ;  /* 0x0000001f3f057899 */ /* 0x000fe20008011404 */
[----:B----4-:R-:W-:-:S03]  /*00f0*/  IMAD R9, R3, R8, RZ ;  /* 0x0000000803097224 */ /* 0x010fc600078e02ff */
[----:B-----5:R-:W-:Y:S02]  /*0100*/  IADD3 R6, P0, P1, R7, UR4, R10 ;  /* 0x0000000407067c10 */ /* 0x020fe4000f91e00a */
[----:B------:R-:W-:Y:S01]  /*0110*/  SHF.R.S32.HI R2, RZ, 0x1f, R7 ;  /* 0x0000001fff027819 */ /* 0x000fe20000011407 */
[----:B------:R-:W-:-:S03]  /*0120*/  IMAD R7, R8, 0x2, R9 ;  /* 0x0000000208077824 */ /* 0x000fc600078e0209 */
[----:B------:R-:W-:Y:S01]  /*0130*/  IADD3.X R2, R2, UR5, R11, P0, P1 ;  /* 0x0000000502027c10 */ /* 0x000fe200087e240b */
[C---:B------:R-:W-:Y:S01]  /*0140*/  IMAD R11, R8.reuse, 0x2, R7 ;  /* 0x00000002080b7824 */ /* 0x040fe200078e0207 */
[-C--:B------:R-:W-:Y:S02]  /*0150*/  IADD3 R12, P0, R9, R6.reuse, RZ ;  /* 0x00000006090c7210 */ /* 0x080fe40007f1e0ff */
[----:B------:R-:W-:Y:S01]  /*0160*/  IADD3 R14, P1, R7, R6, RZ ;  /* 0x00000006070e7210 */ /* 0x000fe20007f3e0ff */
[----:B------:R-:W-:Y:S01]  /*0170*/  IMAD R19, R8, 0x2, R11 ;  /* 0x0000000208137824 */ /* 0x000fe200078e020b */
[----:B------:R-:W-:Y:S02]  /*0180*/  LEA.HI.X.SX32 R13, R9, R2, 0x1, P0 ;  /* 0x00000002090d7211 */ /* 0x000fe400000f0eff */
[----:B------:R-:W-:Y:S02]  /*0190*/  IADD3 R16, P0, R11, R6, RZ ;  /* 0x000000060b107210 */ /* 0x000fe40007f1e0ff */
[----:B------:R-:W-:-:S02]  /*01a0*/  LEA.HI.X.SX32 R15, R7, R2, 0x1, P1 ;  /* 0x00000002070f7211 */ /* 0x000fc400008f0eff */
[----:B------:R-:W-:Y:S01]  /*01b0*/  LEA.HI.X.SX32 R17, R11, R2, 0x1, P0 ;  /* 0x000000020b117211 */ /* 0x000fe200000f0eff */
[C---:B------:R-:W-:Y:S01]  /*01c0*/  IMAD R11, R8.reuse, 0x2, R19 ;  /* 0x00000002080b7824 */ /* 0x040fe200078e0213 */
[C---:B------:R-:W-:Y:S01]  /*01d0*/  IADD3 R18, P0, R19.reuse, R6, RZ ;  /* 0x0000000613127210 */ /* 0x040fe20007f1e0ff */
[----:B------:R1:W2:Y:S02]  /*01e0*/  LDG.E.U8 R7, desc[UR18][R12.64] ;  /* 0x000000120c077981 */ /* 0x0002a4000c1e1100 */
[C---:B------:R-:W-:Y:S01]  /*01f0*/  IMAD R23, R8.reuse, 0x2, R11 ;  /* 0x0000000208177824 */ /* 0x040fe200078e020b */
[----:B------:R-:W-:Y:S01]  /*0200*/  LEA.HI.X.SX32 R19, R19, R2, 0x1, P0 ;  /* 0x0000000213137211 */ /* 0x000fe200000f0eff */
[----:B------:R3:W4:Y:S01]  /*0210*/  LDG.E.U8 R10, desc[UR18][R16.64] ;  /* 0x00000012100a7981 */ /* 0x000722000c1e1100 */
[C---:B------:R-:W-:Y:S01]  /*0220*/  IADD3 R20, P0, R11.reuse, R6, RZ ;  /* 0x000000060b147210 */ /* 0x040fe20007f1e0ff */
[C---:B------:R-:W-:Y:S02]  /*0230*/  IMAD R25, R8.reuse, 0x2, R23 ;  /* 0x0000000208197824 */ /* 0x040fe400078e0217 */
[----:B------:R5:W4:Y:S01]  /*0240*/  LDG.E.U8 R9, desc[UR18][R14.64] ;  /* 0x000000120e097981 */ /* 0x000b22000c1e1100 */
[----:B------:R-:W-:Y:S01]  /*0250*/  LEA.HI.X.SX32 R21, R11, R2, 0x1, P0 ;  /* 0x000000020b157211 */ /* 0x000fe200000f0eff */
[C---:B------:R-:W-:Y:S01]  /*0260*/  IMAD R27, R8.reuse, 0x2, R25 ;  /* 0x00000002081b7824 */ /* 0x040fe200078e0219 */
[C---:B-1----:R-:W-:Y:S01]  /*0270*/  IADD3 R12, P0, R23.reuse, R6, RZ ;  /* 0x00000006170c7210 */ /* 0x042fe20007f1e0ff */
[----:B------:R1:W4:Y:S02]  /*0280*/  LDG.E.U8 R11, desc[UR18][R18.64] ;  /* 0x00000012120b7981 */ /* 0x000324000c1e1100 */
[----:B---3--:R-:W-:Y:S01]  /*0290*/  IMAD R17, R8, 0x2, R27 ;  /* 0x0000000208117824 */ /* 0x008fe200078e021b */
[----:B------:R-:W-:Y:S01]  /*02a0*/  LEA.HI.X.SX32 R13, R23, R2, 0x1, P0 ;  /* 0x00000002170d7211 */ /* 0x000fe200000f0eff */
[----:B------:R3:W4:Y:S01]  /*02b0*/  LDG.E.U8 R24, desc[UR18][R20.64] ;  /* 0x0000001214187981 */ /* 0x000722000c1e1100 */
[----:B------:R-:W-:-:S02]  /*02c0*/  IADD3 R22, P1, R25, R6, RZ ;  /* 0x0000000619167210 */ /* 0x000fc40007f3e0ff */
[C---:B-----5:R-:W-:Y:S01]  /*02d0*/  IADD3 R14, P0, R27.reuse, R6, RZ ;  /* 0x000000061b0e7210 */ /* 0x060fe20007f1e0ff */
[----:B------:R5:W4:Y:S01]  /*02e0*/  LDG.E.U8 R26, desc[UR18][R12.64] ;  /* 0x000000120c1a7981 */ /* 0x000b22000c1e1100 */
[C---:B-1----:R-:W-:Y:S02]  /*02f0*/  IMAD R19, R8.reuse, 0x2, R17 ;  /* 0x0000000208137824 */ /* 0x042fe400078e0211 */
[-C--:B------:R-:W-:Y:S02]  /*0300*/  LEA.HI.X.SX32 R15, R27, R2.reuse, 0x1, P0 ;  /* 0x000000021b0f7211 */ /* 0x080fe400000f0eff */
[----:B------:R-:W-:Y:S01]  /*0310*/  LEA.HI.X.SX32 R23, R25, R2, 0x1, P1 ;  /* 0x0000000219177211 */ /* 0x000fe200008f0eff */
[C---:B------:R-:W-:Y:S01]  /*0320*/  IMAD R25, R8.reuse, 0x2, R19 ;  /* 0x0000000208197824 */ /* 0x040fe200078e0213 */
[C---:B------:R-:W-:Y:S01]  /*0330*/  IADD3 R16, P0, R17.reuse, R6, RZ ;  /* 0x0000000611107210 */ /* 0x040fe20007f1e0ff */
[----:B------:R-:W4:Y:S02]  /*0340*/  LDG.E.U8 R30, desc[UR18][R14.64] ;  /* 0x000000120e1e7981 */ /* 0x000f24000c1e1100 */
[----:B------:R-:W-:Y:S01]  /*0350*/  IMAD R27, R8, 0x2, R25 ;  /* 0x00000002081b7824 */ /* 0x000fe200078e0219 */
[----:B------:R-:W-:Y:S01]  /*0360*/  LEA.HI.X.SX32 R17, R17, R2, 0x1, P0 ;  /* 0x0000000211117211 */ /* 0x000fe200000f0eff */
[----:B------:R1:W4:Y:S01]  /*0370*/  LDG.E.U8 R28, desc[UR18][R22.64] ;  /* 0x00000012161c7981 */ /* 0x000322000c1e1100 */
[----:B------:R-:W-:-:S02]  /*0380*/  IADD3 R18, P0, R19, R6, RZ ;  /* 0x0000000613127210 */ /* 0x000fc40007f1e0ff */
[----:B---3--:R-:W-:Y:S01]  /*0390*/  IADD3 R20, P1, R25, R6, RZ ;  /* 0x0000000619147210 */ /* 0x008fe20007f3e0ff */
[----:B------:R3:W4:Y:S01]  /*03a0*/  LDG.E.U8 R31, desc[UR18][R16.64] ;  /* 0x00000012101f7981 */ /* 0x000722000c1e1100 */
[----:B------:R-:W-:Y:S02]  /*03b0*/  LEA.HI.X.SX32 R19, R19, R2, 0x1, P0 ;  /* 0x0000000213137211 */ /* 0x000fe400000f0eff */
[----:B-----5:R-:W-:Y:S01]  /*03c0*/  IADD3 R12, P0, R27, R6, RZ ;  /* 0x000000061b0c7210 */ /* 0x020fe20007f1e0ff */
[----:B-1----:R-:W-:-:S03]  /*03d0*/  IMAD R23, R8, 0x2, R27 ;  /* 0x0000000208177824 */ /* 0x002fc600078e021b */
[-C--:B------:R-:W-:Y:S01]  /*03e0*/  LEA.HI.X.SX32 R13, R27, R2.reuse, 0x1, P0 ;  /* 0x000000021b0d7211 */ /* 0x080fe200000f0eff */
[----:B------:R1:W5:Y:S01]  /*03f0*/  LDG.E.U8 R32, desc[UR18][R18.64] ;  /* 0x0000001212207981 */ /* 0x000362000c1e1100 */
[----:B------:R-:W-:Y:S01]  /*0400*/  LEA.HI.X.SX32 R21, R25, R2, 0x1, P1 ;  /* 0x0000000219157211 */ /* 0x000fe200008f0eff */
[C---:B------:R-:W-:Y:S01]  /*0410*/  IMAD R25, R8.reuse, 0x2, R23 ;  /* 0x0000000208197824 */ /* 0x040fe200078e0217 */
[C---:B------:R-:W-:Y:S01]  /*0420*/  IADD3 R14, P0, R23.reuse, R6, RZ ;  /* 0x00000006170e7210 */ /* 0x040fe20007f1e0ff */
[----:B------:R-:W5:Y:S03]  /*0430*/  LDG.E.U8 R34, desc[UR18][R12.64] ;  /* 0x000000120c227981 */ /* 0x000f66000c1e1100 */
[----:B------:R-:W-:Y:S01]  /*0440*/  LEA.HI.X.SX32 R15, R23, R2, 0x1, P0 ;  /* 0x00000002170f7211 */ /* 0x000fe200000f0eff */
[C---:B------:R-:W-:Y:S01]  /*0450*/  IMAD R23, R8.reuse, 0x2, R25 ;  /* 0x0000000208177824 */ /* 0x040fe200078e0219 */
[C---:B---3--:R-:W-:Y:S01]  /*0460*/  IADD3 R16, P0, R25.reuse, R6, RZ ;  /* 0x0000000619107210 */ /* 0x048fe20007f1e0ff */
[----:B------:R3:W5:Y:S02]  /*0470*/  LDG.E.U8 R33, desc[UR18][R20.64] ;  /* 0x0000001214217981 */ /* 0x000764000c1e1100 */
[C---:B------:R-:W-:Y:S01]  /*0480*/  IMAD R27, R8.reuse, 0x2, R23 ;  /* 0x00000002081b7824 */ /* 0x040fe200078e0217 */
[----:B------:R-:W-:Y:S01]  /*0490*/  LEA.HI.X.SX32 R17, R25, R2, 0x1, P0 ;  /* 0x0000000219117211 */ /* 0x000fe200000f0eff */
[----:B------:R0:W5:Y:S03]  /*04a0*/  LDG.E.U8 R35, desc[UR18][R14.64] ;  /* 0x000000120e237981 */ /* 0x000166000c1e1100 */
[----:B-1----:R-:W-:Y:S01]  /*04b0*/  IADD3 R18, P0, R27, R6, RZ ;  /* 0x000000061b127210 */ /* 0x002fe20007f1e0ff */
[----:B------:R1:W5:Y:S01]  /*04c0*/  LDG.E.U8 R36, desc[UR18][R16.64] ;  /* 0x0000001210247981 */ /* 0x000362000c1e1100 */
[----:B---3--:R-:W-:-:S02]  /*04d0*/  IMAD R21, R8, 0x2, R27 ;  /* 0x0000000208157824 */ /* 0x008fc400078e021b */
[----:B------:R-:W-:Y:S02]  /*04e0*/  LEA.HI.X.SX32 R19, R27, R2, 0x1, P0 ;  /* 0x000000021b137211 */ /* 0x000fe400000f0eff */
[C---:B------:R-:W-:Y:S01]  /*04f0*/  IMAD R25, R8.reuse, 0x2, R21 ;  /* 0x0000000208197824 */ /* 0x040fe200078e0215 */
[-C--:B------:R-:W-:Y:S02]  /*0500*/  IADD3 R12, P0, R21, R6.reuse, RZ ;  /* 0x00000006150c7210 */ /* 0x080fe40007f1e0ff */
[----:B------:R-:W3:Y:S01]  /*0510*/  LDG.E.U8 R38, desc[UR18][R18.64] ;  /* 0x0000001212267981 */ /* 0x000ee2000c1e1100 */
[----:B------:R-:W-:Y:S02]  /*0520*/  IADD3 R22, P1, R23, R6, RZ ;  /* 0x0000000617167210 */ /* 0x000fe40007f3e0ff */
[-C--:B------:R-:W-:Y:S01]  /*0530*/  LEA.HI.X.SX32 R13, R21, R2.reuse, 0x1, P0 ;  /* 0x00000002150d7211 */ /* 0x080fe200000f0eff */
[----:B------:R-:W-:Y:S01]  /*0540*/  IMAD R21, R8, 0x2, R25 ;  /* 0x0000000208157824 */ /* 0x000fe200078e0219 */
[----:B------:R-:W-:-:S02]  /*0550*/  LEA.HI.X.SX32 R23, R23, R2, 0x1, P1 ;  /* 0x0000000217177211 */ /* 0x000fc400008f0eff */
[C---:B0-----:R-:W-:Y:S01]  /*0560*/  IADD3 R14, P0, R25.reuse, R6, RZ ;  /* 0x00000006190e7210 */ /* 0x041fe20007f1e0ff */
[C---:B------:R-:W-:Y:S01]  /*0570*/  IMAD R27, R8.reuse, 0x2, R21 ;  /* 0x00000002081b7824 */ /* 0x040fe200078e0215 */
[----:B------:R-:W3:Y:S02]  /*0580*/  LDG.E.U8 R39, desc[UR18][R12.64] ;  /* 0x000000120c277981 */ /* 0x000ee4000c1e1100 */
[----:B------:R-:W-:Y:S02]  /*0590*/  LEA.HI.X.SX32 R15, R25, R2, 0x1, P0 ;  /* 0x00000002190f7211 */ /* 0x000fe400000f0eff */
[----:B------:R0:W3:Y:S01]  /*05a0*/  LDG.E.U8 R37, desc[UR18][R22.64] ;  /* 0x0000001216257981 */ /* 0x0000e2000c1e1100 */
[-C--:B-1----:R-:W-:Y:S02]  /*05b0*/  IADD3 R16, P0, R27, R6.reuse, RZ ;  /* 0x000000061b107210 */ /* 0x082fe40007f1e0ff */
[----:B------:R-:W-:Y:S01]  /*05c0*/  IADD3 R20, P1, R21, R6, RZ ;  /* 0x0000000615147210 */ /* 0x000fe20007f3e0ff */
[----:B------:R-:W3:Y:S01]  /*05d0*/  LDG.E.U8 R40, desc[UR18][R14.64] ;  /* 0x000000120e287981 */ /* 0x000ee2000c1e1100 */
[-C--:B------:R-:W-:Y:S01]  /*05e0*/  LEA.HI.X.SX32 R17, R27, R2.reuse, 0x1, P0 ;  /* 0x000000021b117211 */ /* 0x080fe200000f0eff */
[----:B0-----:R-:W-:Y:S01]  /*05f0*/  IMAD R23, R8, 0x2, R27 ;  /* 0x0000000208177824 */ /* 0x001fe200078e021b */
[----:B------:R-:W-:-:S03]  /*0600*/  LEA.HI.X.SX32 R21, R21, R2, 0x1, P1 ;  /* 0x0000000215157211 */ /* 0x000fc600008f0eff */
[----:B------:R-:W3:Y:S01]  /*0610*/  LDG.E.U8 R42, desc[UR18][R16.64] ;  /* 0x00000012102a7981 */ /* 0x000ee2000c1e1100 */
[C---:B------:R-:W-:Y:S01]  /*0620*/  IMAD R25, R8.reuse, 0x2, R23 ;  /* 0x0000000208197824 */ /* 0x040fe200078e0217 */
[C---:B------:R-:W-:Y:S02]  /*0630*/  IADD3 R18, P0, R23.reuse, R6, RZ ;  /* 0x0000000617127210 */ /* 0x040fe40007f1e0ff */
[----:B------:R0:W3:Y:S02]  /*0640*/  LDG.E.U8 R41, desc[UR18][R20.64] ;  /* 0x0000001214297981 */ /* 0x0000e4000c1e1100 */
[----:B------:R-:W-:Y:S01]  /*0650*/  LEA.HI.X.SX32 R19, R23, R2, 0x1, P0 ;  /* 0x0000000217137211 */ /* 0x000fe200000f0eff */
[----:B------:R-:W-:Y:S01]  /*0660*/  IMAD R23, R8, 0x2, R25 ;  /* 0x0000000208177824 */ /* 0x000fe200078e0219 */
[----:B------:R-:W-:-:S03]  /*0670*/  IADD3 R12, P0, R25, R6, RZ ;  /* 0x00000006190c7210 */ /* 0x000fc60007f1e0ff */
[C---:B------:R-:W-:Y:S01]  /*0680*/  IMAD R27, R8.reuse, 0x2, R23 ;  /* 0x00000002081b7824 */ /* 0x040fe200078e0217 */
[----:B------:R-:W-:Y:S01]  /*0690*/  LEA.HI.X.SX32 R13, R25, R2, 0x1, P0 ;  /* 0x00000002190d7211 */ /* 0x000fe200000f0eff */
[----:B------:R1:W3:Y:S02]  /*06a0*/  LDG.E.U8 R43, desc[UR18][R18.64] ;  /* 0x00000012122b7981 */ /* 0x0002e4000c1e1100 */
[C---:B0-----:R-:W-:Y:S01]  /*06b0*/  IMAD R21, R8.reuse, 0x2, R27 ;  /* 0x0000000208157824 */ /* 0x041fe200078e021b */
[C---:B------:R-:W-:Y:S01]  /*06c0*/  IADD3 R14, P0, R27.reuse, R6, RZ ;  /* 0x000000061b0e7210 */ /* 0x040fe20007f1e0ff */
[----:B------:R0:W3:Y:S03]  /*06d0*/  LDG.E.U8 R44, desc[UR18][R12.64] ;  /* 0x000000120c2c7981 */ /* 0x0000e6000c1e1100 */
[----:B------:R-:W-:Y:S01]  /*06e0*/  LEA.HI.X.SX32 R15, R27, R2, 0x1, P0 ;  /* 0x000000021b0f7211 */ /* 0x000fe200000f0eff */
[----:B------:R-:W-:Y:S01]  /*06f0*/  IMAD R25, R8, 0x2, R21 ;  /* 0x0000000208197824 */ /* 0x000fe200078e0215 */
[----:B------:R-:W-:-:S02]  /*0700*/  IADD3 R16, P0, R21, R6, RZ ;  /* 0x0000000615107210 */ /* 0x000fc40007f1e0ff */
[----:B------:R-:W-:Y:S01]  /*0710*/  IADD3 R22, P1, R23, R6, RZ ;  /* 0x0000000617167210 */ /* 0x000fe20007f3e0ff */
[----:B------:R-:W3:Y:S01]  /*0720*/  LDG.E.U8 R46, desc[UR18][R14.64] ;  /* 0x000000120e2e7981 */ /* 0x000ee2000c1e1100 */
[-C--:B------:R-:W-:Y:S01]  /*0730*/  LEA.HI.X.SX32 R17, R21, R2.reuse, 0x1, P0 ;  /* 0x0000000215117211 */ /* 0x080fe200000f0eff */
[C---:B------:R-:W-:Y:S01]  /*0740*/  IMAD R21, R8.reuse, 0x2, R25 ;  /* 0x0000000208157824 */ /* 0x040fe200078e0219 */
[----:B------:R-:W-:Y:S02]  /*0750*/  LEA.HI.X.SX32 R23, R23, R2, 0x1, P1 ;  /* 0x0000000217177211 */ /* 0x000fe400008f0eff */
[C---:B-1----:R-:W-:Y:S01]  /*0760*/  IADD3 R18, P0, R25.reuse, R6, RZ ;  /* 0x0000000619127210 */ /* 0x042fe20007f1e0ff */
[----:B------:R-:W-:Y:S01]  /*0770*/  IMAD R27, R8, 0x2, R21 ;  /* 0x00000002081b7824 */ /* 0x000fe200078e0215 */
[----:B------:R-:W3:Y:S02]  /*0780*/  LDG.E.U8 R47, desc[UR18][R16.64] ;  /* 0x00000012102f7981 */ /* 0x000ee4000c1e1100 */
[----:B------:R-:W-:-:S02]  /*0790*/  LEA.HI.X.SX32 R19, R25, R2, 0x1, P0 ;  /* 0x0000000219137211 */ /* 0x000fc400000f0eff */
[----:B------:R1:W3:Y:S01]  /*07a0*/  LDG.E.U8 R45, desc[UR18][R22.64] ;  /* 0x00000012162d7981 */ /* 0x0002e2000c1e1100 */
[-C--:B0-----:R-:W-:Y:S02]  /*07b0*/  IADD3 R12, P0, R27, R6.reuse, RZ ;  /* 0x000000061b0c7210 */ /* 0x081fe40007f1e0ff */
[----:B------:R-:W-:Y:S01]  /*07c0*/  IADD3 R20, P1, R21, R6, RZ ;  /* 0x0000000615147210 */ /* 0x000fe20007f3e0ff */
[----:B------:R0:W3:Y:S01]  /*07d0*/  LDG.E.U8 R48, desc[UR18][R18.64] ;  /* 0x0000001212307981 */ /* 0x0000e2000c1e1100 */
[----:B-1----:R-:W-:Y:S01]  /*07e0*/  IMAD R23, R8, 0x2, R27 ;  /* 0x0000000208177824 */ /* 0x002fe200078e021b */
[----:B------:R-:W-:-:S03]  /*07f0*/  LEA.HI.X.SX32 R13, R27, R2, 0x1, P0 ;  /* 0x000000021b0d7211 */ /* 0x000fc600000f0eff */
[C---:B------:R-:W-:Y:S01]  /*0800*/  IMAD R25, R8.reuse, 0x2, R23 ;  /* 0x0000000208197824 */ /* 0x040fe200078e0217 */
[C---:B------:R-:W-:Y:S01]  /*0810*/  IADD3 R14, P0, R23.reuse, R6, RZ ;  /* 0x00000006170e7210 */ /* 0x040fe20007f1e0ff */
[----:B------:R1:W3:Y:S02]  /*0820*/  LDG.E.U8 R12, desc[UR18][R12.64] ;  /* 0x000000120c0c7981 */ /* 0x0002e4000c1e1100 */
[C---:B------:R-:W-:Y:S01]  /*0830*/  IMAD R27, R8.reuse, 0x2, R25 ;  /* 0x00000002081b7824 */ /* 0x040fe200078e0219 */
[----:B------:R-:W-:Y:S02]  /*0840*/  LEA.HI.X.SX32 R15, R23, R2, 0x1, P0 ;  /* 0x00000002170f7211 */ /* 0x000fe400000f0eff */
[----:B------:R-:W-:Y:S01]  /*0850*/  IADD3 R16, P0, R25, R6, RZ ;  /* 0x0000000619107210 */ /* 0x000fe20007f1e0ff */
[----:B------:R-:W-:Y:S01]  /*0860*/  IMAD R29, R8, 0x2, R27 ;  /* 0x00000002081d7824 */ /* 0x000fe200078e021b */
[-C--:B------:R-:W-:Y:S01]  /*0870*/  LEA.HI.X.SX32 R21, R21, R2.reuse, 0x1, P1 ;  /* 0x0000000215157211 */ /* 0x080fe200008f0eff */
[----:B------:R-:W3:Y:S01]  /*0880*/  LDG.E.U8 R14, desc[UR18][R14.64] ;  /* 0x000000120e0e7981 */ /* 0x000ee2000c1e1100 */
[----:B------:R-:W-:-:S02]  /*0890*/  LEA.HI.X.SX32 R17, R25, R2, 0x1, P0 ;  /* 0x0000000219117211 */ /* 0x000fc400000f0eff */
[-C--:B------:R-:W-:Y:S01]  /*08a0*/  IADD3 R22, P1, R27, R6.reuse, RZ ;  /* 0x000000061b167210 */ /* 0x080fe20007f3e0ff */
[----:B------:R-:W3:Y:S01]  /*08b0*/  LDG.E.U8 R20, desc[UR18][R20.64] ;  /* 0x0000001214147981 */ /* 0x000ee2000c1e1100 */
[----:B0-----:R-:W-:Y:S02]  /*08c0*/  IADD3 R18, P0, R29, R6, RZ ;  /* 0x000000061d127210 */ /* 0x001fe40007f1e0ff */
[-C--:B------:R-:W-:Y:S01]  /*08d0*/  LEA.HI.X.SX32 R23, R27, R2.reuse, 0x1, P1 ;  /* 0x000000021b177211 */ /* 0x080fe200008f0eff */
[----:B------:R-:W3:Y:S01]  /*08e0*/  LDG.E.U8 R16, desc[UR18][R16.64] ;  /* 0x0000001210107981 */ /* 0x000ee2000c1e1100 */
[----:B------:R-:W-:-:S03]  /*08f0*/  LEA.HI.X.SX32 R19, R29, R2, 0x1, P0 ;  /* 0x000000021d137211 */ /* 0x000fc600000f0eff */
[----:B------:R-:W3:Y:S04]  /*0900*/  LDG.E.U8 R22, desc[UR18][R22.64] ;  /* 0x0000001216167981 */ /* 0x000ee8000c1e1100 */
[----:B------:R-:W3:Y:S01]  /*0910*/  LDG.E.U8 R18, desc[UR18][R18.64] ;  /* 0x0000001212127981 */ /* 0x000ee2000c1e1100 */
[----:B------:R-:W0:Y:S01]  /*0920*/  S2UR UR14, SR_CgaCtaId ;  /* 0x00000000000e79c3 */ /* 0x000e220000008800 */
[----:B------:R-:W-:-:S05]  /*0930*/  IMAD.SHL.U32 R2, R5, 0x8, RZ ;  /* 0x0000000805027824 */ /* 0x000fca00078e00ff */
[----:B-1----:R-:W-:Y:S01]  /*0940*/  LOP3.LUT R13, R2, 0x30, RZ, 0xc0, !PT ;  /* 0x00000030020d7812 */ /* 0x002fe200078ec0ff */
[----:B------:R-:W-:-:S04]  /*0950*/  UMOV UR4, 0x400 ;  /* 0x0000040000047882 */ /* 0x000fc80000000000 */
[----:B------:R-:W-:-:S05]  /*0960*/  IMAD R0, R0, 0x40, R13 ;  /* 0x0000004000007824 */ /* 0x000fca00078e020d */
[----:B------:R-:W-:Y:S01]  /*0970*/  LOP3.LUT R13, R0, R3, RZ, 0xfc, !PT ;  /* 0x00000003000d7212 */ /* 0x000fe200078efcff */
[----:B0-----:R-:W-:-:S03]  /*0980*/  ULEA UR14, UR14, UR4, 0x18 ;  /* 0x000000040e0e7291 */ /* 0x001fc6000f8ec03f */
[C---:B------:R-:W-:Y:S02]  /*0990*/  LOP3.LUT R0, R13.reuse, 0x10, RZ, 0x3c, !PT ;  /* 0x000000100d007812 */ /* 0x040fe400078e3cff */
[----:B------:R-:W-:Y:S01]  /*09a0*/  LOP3.LUT R6, R13, 0x20, RZ, 0x3c, !PT ;  /* 0x000000200d067812 */ /* 0x000fe200078e3cff */
[----:B------:R-:W-:Y:S01]  /*09b0*/  IMAD.MOV.U32 R60, RZ, RZ, -0x800000 ;  /* 0xff800000ff3c7424 */ /* 0x000fe200078e00ff */
[----:B------:R-:W-:Y:S01]  /*09c0*/  CS2R R50, SRZ ;  /* 0x0000000000327805 */ /* 0x000fe2000001ff00 */
[----:B------:R-:W-:Y:S01]  /*09d0*/  IMAD.MOV.U32 R108, RZ, RZ, 0x3f800000 ;  /* 0x3f800000ff6c7424 */ /* 0x000fe200078e00ff */
[----:B------:R-:W-:Y:S01]  /*09e0*/  CS2R R52, SRZ ;  /* 0x0000000000347805 */ /* 0x000fe2000001ff00 */
[----:B------:R-:W-:Y:S01]  /*09f0*/  IMAD.MOV.U32 R110, RZ, RZ, 0x3f800000 ;  /* 0x3f800000ff6e7424 */ /* 0x000fe200078e00ff */
[----:B------:R-:W-:Y:S01]  /*0a00*/  CS2R R54, SRZ ;  /* 0x0000000000367805 */ /* 0x000fe2000001ff00 */
[----:B------:R-:W-:Y:S01]  /*0a10*/  IMAD.MOV.U32 R61, RZ, RZ, -0x800000 ;  /* 0xff800000ff3d7424 */ /* 0x000fe200078e00ff */
[----:B------:R-:W-:Y:S01]  /*0a20*/  LOP3.LUT P0, RZ, R5, 0x80, RZ, 0xc0, !PT ;  /* 0x0000008005ff7812 */ /* 0x000fe2000780c0ff */
[----:B--2---:R-:W-:Y:S04]  /*0a30*/  STS.U8 [R13+UR14], R7 ;  /* 0x000000070d007988 */ /* 0x004fe8000800000e */
[----:B----4-:R-:W-:Y:S04]  /*0a40*/  STS.U8 [R13+UR14+0x4], R10 ;  /* 0x0000040a0d007988 */ /* 0x010fe8000800000e */
[----:B------:R-:W-:Y:S04]  /*0a50*/  STS.U8 [R13+UR14+0x2], R9 ;  /* 0x000002090d007988 */ /* 0x000fe8000800000e */
[----:B------:R-:W-:Y:S04]  /*0a60*/  STS.U8 [R13+UR14+0x6], R11 ;  /* 0x0000060b0d007988 */ /* 0x000fe8000800000e */
[----:B------:R-:W-:Y:S04]  /*0a70*/  STS.U8 [R13+UR14+0x8], R24 ;  /* 0x000008180d007988 */ /* 0x000fe8000800000e */
[----:B------:R-:W-:Y:S04]  /*0a80*/  STS.U8 [R13+UR14+0xa], R26 ;  /* 0x00000a1a0d007988 */ /* 0x000fe8000800000e */
[----:B------:R-:W-:Y:S04]  /*0a90*/  STS.U8 [R13+UR14+0xe], R30 ;  /* 0x00000e1e0d007988 */ /* 0x000fe8000800000e */
[----:B------:R-:W-:Y:S04]  /*0aa0*/  STS.U8 [R13+UR14+0xc], R28 ;  /* 0x00000c1c0d007988 */ /* 0x000fe8000800000e */
[----:B------:R-:W-:Y:S04]  /*0ab0*/  STS.U8 [R0+UR14], R31 ;  /* 0x0000001f00007988 */ /* 0x000fe8000800000e */
[----:B-----5:R-:W-:Y:S04]  /*0ac0*/  STS.U8 [R0+UR14+0x2], R32 ;  /* 0x0000022000007988 */ /* 0x020fe8000800000e */
[----:B------:R-:W-:Y:S04]  /*0ad0*/  STS.U8 [R0+UR14+0x6], R34 ;  /* 0x0000062200007988 */ /* 0x000fe8000800000e */
[----:B------:R-:W-:Y:S04]  /*0ae0*/  STS.U8 [R0+UR14+0x4], R33 ;  /* 0x0000042100007988 */ /* 0x000fe8000800000e */
[----:B------:R-:W-:Y:S04]  /*0af0*/  STS.U8 [R0+UR14+0x8], R35 ;  /* 0x0000082300007988 */ /* 0x000fe8000800000e */
[----:B------:R-:W-:Y:S04]  /*0b00*/  STS.U8 [R0+UR14+0xa], R36 ;  /* 0x00000a2400007988 */ /* 0x000fe8000800000e */
[----:B---3--:R-:W-:Y:S04]  /*0b10*/  STS.U8 [R0+UR14+0xe], R38 ;  /* 0x00000e2600007988 */ /* 0x008fe8000800000e */
[----:B------:R0:W-:Y:S02]  /*0b20*/  STS.U8 [R0+UR14+0xc], R37 ;  /* 0x00000c2500007988 */ /* 0x0001e4000800000e */
[----:B0-----:R-:W0:Y:S01]  /*0b30*/  LDC R0, c[0x0][0x280] ;  /* 0x0000a000ff007b82 */ /* 0x001e220000000800 */
[----:B------:R-:W-:Y:S01]  /*0b40*/  LOP3.LUT R13, R13, 0x30, RZ, 0x3c, !PT ;  /* 0x000000300d0d7812 */ /* 0x000fe200078e3cff */
[----:B------:R1:W-:Y:S04]  /*0b50*/  STS.U8 [R6+UR14], R39 ;  /* 0x0000002706007988 */ /* 0x0003e8000800000e */
[----:B------:R-:W-:Y:S04]  /*0b60*/  STS.U8 [R6+UR14+0x2], R40 ;  /* 0x0000022806007988 */ /* 0x000fe8000800000e */
[----:B------:R2:W-:Y:S01]  /*0b70*/  STS.U8 [R6+UR14+0x4], R41 ;  /* 0x0000042906007988 */ /* 0x0005e2000800000e */
[----:B0-----:R-:W-:-:S03]  /*0b80*/  ISETP.GE.AND P1, PT, R0, 0x1, PT ;  /* 0x000000010000780c */ /* 0x001fc60003f26270 */
[----:B------:R-:W-:Y:S04]  /*0b90*/  STS.U8 [R6+UR14+0x6], R42 ;  /* 0x0000062a06007988 */ /* 0x000fe8000800000e */
[----:B------:R0:W-:Y:S04]  /*0ba0*/  STS.U8 [R6+UR14+0x8], R43 ;  /* 0x0000082b06007988 */ /* 0x0001e8000800000e */
[----:B------:R-:W-:Y:S04]  /*0bb0*/  STS.U8 [R6+UR14+0xa], R44 ;  /* 0x00000a2c06007988 */ /* 0x000fe8000800000e */
[----:B------:R-:W-:Y:S04]  /*0bc0*/  STS.U8 [R6+UR14+0xe], R46 ;  /* 0x00000e2e06007988 */ /* 0x000fe8000800000e */
[----:B------:R3:W-:Y:S01]  /*0bd0*/  STS.U8 [R6+UR14+0xc], R45 ;  /* 0x00000c2d06007988 */ /* 0x0007e2000800000e */
[----:B------:R-:W-:-:S03]  /*0be0*/  CS2R R24, SRZ ;  /* 0x0000000000187805 */ /* 0x000fc6000001ff00 */
[----:B------:R4:W-:Y:S01]  /*0bf0*/  STS.U8 [R13+UR14], R47 ;  /* 0x0000002f0d007988 */ /* 0x0009e2000800000e */
[----:B------:R-:W-:-:S03]  /*0c00*/  CS2R R26, SRZ ;  /* 0x00000000001a7805 */ /* 0x000fc6000001ff00 */
[----:B------:R5:W-:Y:S01]  /*0c10*/  STS.U8 [R13+UR14+0x2], R48 ;  /* 0x000002300d007988 */ /* 0x000be2000800000e */
[----:B------:R-:W-:Y:S02]  /*0c20*/  CS2R R28, SRZ ;  /* 0x00000000001c7805 */ /* 0x000fe4000001ff00 */
[----:B------:R-:W-:Y:S02]  /*0c30*/  CS2R R30, SRZ ;  /* 0x00000000001e7805 */ /* 0x000fe4000001ff00 */
[----:B------:R-:W-:Y:S01]  /*0c40*/  CS2R R32, SRZ ;  /* 0x0000000000207805 */ /* 0x000fe2000001ff00 */
[----:B------:R3:W-:Y:S01]  /*0c50*/  STS.U8 [R13+UR14+0x6], R12 ;  /* 0x0000060c0d007988 */ /* 0x0007e2000800000e */
[----:B------:R-:W-:Y:S02]  /*0c60*/  CS2R R34, SRZ ;  /* 0x0000000000227805 */ /* 0x000fe4000001ff00 */
[----:B------:R-:W-:Y:S02]  /*0c70*/  CS2R R36, SRZ ;  /* 0x0000000000247805 */ /* 0x000fe4000001ff00 */
[----:B-1----:R-:W-:-:S02]  /*0c80*/  CS2R R38, SRZ ;  /* 0x0000000000267805 */ /* 0x002fc4000001ff00 */
[----:B--2---:R-:W-:Y:S02]  /*0c90*/  CS2R R40, SRZ ;  /* 0x0000000000287805 */ /* 0x004fe4000001ff00 */
[----:B0-----:R-:W-:Y:S01]  /*0ca0*/  CS2R R42, SRZ ;  /* 0x00000000002a7805 */ /* 0x001fe2000001ff00 */
[----:B------:R0:W-:Y:S01]  /*0cb0*/  STS.U8 [R13+UR14+0x8], R14 ;  /* 0x0000080e0d007988 */ /* 0x0001e2000800000e */
[----:B---3--:R-:W-:-:S03]  /*0cc0*/  CS2R R44, SRZ ;  /* 0x00000000002c7805 */ /* 0x008fc6000001ff00 */
[----:B------:R0:W-:Y:S01]  /*0cd0*/  STS.U8 [R13+UR14+0x4], R20 ;  /* 0x000004140d007988 */ /* 0x0001e2000800000e */
[----:B----4-:R-:W-:-:S03]  /*0ce0*/  CS2R R46, SRZ ;  /* 0x00000000002e7805 */ /* 0x010fc6000001ff00 */
[----:B------:R0:W-:Y:S01]  /*0cf0*/  STS.U8 [R13+UR14+0xa], R16 ;  /* 0x00000a100d007988 */ /* 0x0001e2000800000e */
[----:B-----5:R-:W-:-:S03]  /*0d00*/  CS2R R48, SRZ ;  /* 0x0000000000307805 */ /* 0x020fc6000001ff00 */
[----:B------:R0:W-:Y:S04]  /*0d10*/  STS.U8 [R13+UR14+0xc], R22 ;  /* 0x00000c160d007988 */ /* 0x0001e8000800000e */
[----:B------:R0:W-:Y:S01]  /*0d20*/  STS.U8 [R13+UR14+0xe], R18 ;  /* 0x00000e120d007988 */ /* 0x0001e2000800000e */
[----:B------:R-:W-:Y:S05]  /*0d30*/  @!P1 BRA `(.L_x_0) ;  /* 0x00000018003c9947 */ /* 0x000fea0003800000 */
[----:B------:R-:W1:Y:S01]  /*0d40*/  LDC.64 R84, c[0x0][0x250] ;  /* 0x00009400ff547b82 */ /* 0x000e620000000a00 */
[C---:B------:R-:W-:Y:S01]  /*0d50*/  LOP3.LUT R7, R5.reuse, 0x1, RZ, 0xc0, !PT ;  /* 0x0000000105077812 */ /* 0x040fe200078ec0ff */
[----:B------:R-:W-:Y:S01]  /*0d60*/  ULDC UR4, c[0x0][0x258] ;  /* 0x0000960000047ab9 */ /* 0x000fe20000000800 */
[C---:B------:R-:W-:Y:S01]  /*0d70*/  LOP3.LUT R8, R5.reuse, 0x1c, RZ, 0xc0, !PT ;  /* 0x0000001c05087812 */ /* 0x040fe200078ec0ff */
[----:B------:R-:W-:Y:S01]  /*0d80*/  ULDC.64 UR16, c[0x0][0x260] ;  /* 0x0000980000107ab9 */ /* 0x000fe20000000a00 */
[----:B------:R-:W-:Y:S01]  /*0d90*/  LOP3.LUT R6, R5, 0x3f, RZ, 0xc0, !PT ;  /* 0x0000003f05067812 */ /* 0x000fe200078ec0ff */
[----:B------:R-:W-:Y:S01]  /*0da0*/  IMAD.MOV.U32 R108, RZ, RZ, 0x3f800000 ;  /* 0x3f800000ff6c7424 */ /* 0x000fe200078e00ff */
[--C-:B------:R-:W-:Y:S01]  /*0db0*/  SHF.R.U32.HI R10, RZ, 0x5, R5.reuse ;  /* 0x00000005ff0a7819 */ /* 0x100fe20000011605 */
[----:B------:R-:W-:Y:S01]  /*0dc0*/  IMAD R9, R7, 0x2, R8 ;  /* 0x0000000207097824 */ /* 0x000fe200078e0208 */
[----:B------:R-:W-:Y:S01]  /*0dd0*/  SHF.R.U32.HI R8, RZ, 0x1, R5 ;  /* 0x00000001ff087819 */ /* 0x000fe20000011605 */
[----:B------:R-:W-:Y:S01]  /*0de0*/  IMAD R7, R6, UR4, RZ ;  /* 0x0000000406077c24 */ /* 0x000fe2000f8e02ff */
[----:B------:R-:W-:Y:S01]  /*0df0*/  ULDC.64 UR4, c[0x0][0x218] ;  /* 0x0000860000047ab9 */ /* 0x000fe20000000a00 */
[----:B0-----:R-:W0:Y:S01]  /*0e00*/  LDC R13, c[0x0][0x268] ;  /* 0x00009a00ff0d7b82 */ /* 0x001e220000000800 */
[----:B------:R-:W-:Y:S01]  /*0e10*/  SGXT.U32 R6, R8, 0x1 ;  /* 0x000000010806781a */ /* 0x000fe20000000000 */
[----:B------:R-:W-:Y:S01]  /*0e20*/  IMAD.MOV.U32 R106, RZ, RZ, -0x800000 ;  /* 0xff800000ff6a7424 */ /* 0x000fe200078e00ff */
[----:B------:R-:W-:Y:S01]  /*0e30*/  SHF.R.S32.HI R8, RZ, 0x1f, R7 ;  /* 0x0000001fff087819 */ /* 0x000fe20000011407 */
[----:B------:R-:W-:Y:S01]  /*0e40*/  IMAD.MOV.U32 R110, RZ, RZ, 0x3f800000 ;  /* 0x3f800000ff6e7424 */ /* 0x000fe200078e00ff */
[----:B------:R-:W-:-:S02]  /*0e50*/  SHF.R.U32.HI R11, RZ, 0x5, R5 ;  /* 0x00000005ff0b7819 */ /* 0x000fc40000011605 */
[----:B------:R-:W-:Y:S02]  /*0e60*/  CS2R R26, SRZ ;  /* 0x00000000001a7805 */ /* 0x000fe4000001ff00 */
[----:B------:R-:W-:Y:S01]  /*0e70*/  R2UR UR20, R10 ;  /* 0x000000000a1472ca */ /* 0x000fe200000e0000 */
[----:B------:R-:W2:Y:S01]  /*0e80*/  LDC.64 R24, c[0x0][0x220] ;  /* 0x00008800ff187b82 */ /* 0x000ea20000000a00 */
[C---:B------:R-:W-:Y:S02]  /*0e90*/  LEA.HI R10, R5.reuse, 0xc, RZ, 0x1a ;  /* 0x0000000c050a7811 */ /* 0x040fe400078fd0ff */
[----:B------:R-:W-:Y:S02]  /*0ea0*/  CS2R R28, SRZ ;  /* 0x00000000001c7805 */ /* 0x000fe4000001ff00 */
[----:B------:R-:W-:Y:S01]  /*0eb0*/  LEA.HI R12, R5, 0x1c, RZ, 0x1a ;  /* 0x0000001c050c7811 */ /* 0x000fe200078fd0ff */
[----:B-1----:R-:W-:Y:S01]  /*0ec0*/  IMAD R84, R84, UR15, RZ ;  /* 0x0000000f54547c24 */ /* 0x002fe2000f8e02ff */
[----:B------:R-:W-:Y:S01]  /*0ed0*/  CS2R R30, SRZ ;  /* 0x00000000001e7805 */ /* 0x000fe2000001ff00 */
[-C--:B------:R-:W-:Y:S01]  /*0ee0*/  IMAD R10, R10, R85.reuse, RZ ;  /* 0x000000550a0a7224 */ /* 0x080fe200078e02ff */
[----:B------:R-:W-:Y:S01]  /*0ef0*/  CS2R R32, SRZ ;  /* 0x0000000000207805 */ /* 0x000fe2000001ff00 */
[----:B------:R-:W-:Y:S01]  /*0f00*/  IMAD R12, R12, R85, RZ ;  /* 0x000000550c0c7224 */ /* 0x000fe200078e02ff */
[--C-:B------:R-:W-:Y:S01]  /*0f10*/  IADD3 R81, P1, P2, R7, UR4, R84.reuse ;  /* 0x0000000407517c10 */ /* 0x100fe2000fa3e054 */
[----:B------:R-:W-:Y:S01]  /*0f20*/  UIMAD UR4, UR15, UR16, URZ ;  /* 0x000000100f0472a4 */ /* 0x000fe2000f8e023f */
[----:B------:R-:W-:-:S02]  /*0f30*/  SHF.R.S32.HI R7, RZ, 0x1f, R84 ;  /* 0x0000001fff077819 */ /* 0x000fc40000011454 */
[----:B------:R-:W-:Y:S02]  /*0f40*/  CS2R R34, SRZ ;  /* 0x0000000000227805 */ /* 0x000fe4000001ff00 */
[----:B------:R-:W-:Y:S01]  /*0f50*/  LOP3.LUT R84, R9, R6, RZ, 0xfc, !PT ;  /* 0x0000000609547212 */ /* 0x000fe200078efcff */
[----:B------:R-:W-:Y:S01]  /*0f60*/  USHF.R.S32.HI UR6, URZ, 0x1f, UR4 ;  /* 0x0000001f3f067899 */ /* 0x000fe20008011404 */
[----:B------:R-:W-:Y:S01]  /*0f70*/  IADD3.X R9, R8, UR5, R7, P1, P2 ;  /* 0x0000000508097c10 */ /* 0x000fe20008fe4407 */
[----:B------:R-:W-:Y:S01]  /*0f80*/  UIADD3 UR5, UR20, 0x18, URZ ;  /* 0x0000001814057890 */ /* 0x000fe2000fffe03f */
[----:B------:R-:W-:Y:S02]  /*0f90*/  SHF.R.U32.HI R8, RZ, 0x6, R5 ;  /* 0x00000006ff087819 */ /* 0x000fe40000011605 */
[----:B------:R-:W-:Y:S02]  /*0fa0*/  CS2R R36, SRZ ;  /* 0x0000000000247805 */ /* 0x000fe4000001ff00 */
[----:B------:R-:W-:-:S02]  /*0fb0*/  LOP3.LUT R6, R5, 0x1f, RZ, 0xc0, !PT ;  /* 0x0000001f05067812 */ /* 0x000fc400078ec0ff */
[----:B------:R-:W-:Y:S02]  /*0fc0*/  CS2R R38, SRZ ;  /* 0x0000000000267805 */ /* 0x000fe4000001ff00 */
[----:B------:R-:W-:Y:S01]  /*0fd0*/  SGXT.U32 R8, R8, 0x2 ;  /* 0x000000020808781a */ /* 0x000fe20000000000 */
[----:B0-----:R-:W-:Y:S01]  /*0fe0*/  IMAD R22, R13, UR5, RZ ;  /* 0x000000050d167c24 */ /* 0x001fe2000f8e02ff */
[----:B------:R-:W-:Y:S01]  /*0ff0*/  IADD3 R105, P4, R10, R81, RZ ;  /* 0x000000510a697210 */ /* 0x000fe20007f9e0ff */
[----:B------:R-:W-:Y:S01]  /*1000*/  IMAD R7, R6, UR17, RZ ;  /* 0x0000001106077c24 */ /* 0x000fe2000f8e02ff */
[----:B------:R-:W-:Y:S01]  /*1010*/  SGXT.U32 R6, R11, 0x3 ;  /* 0x000000030b06781a */ /* 0x000fe20000000000 */
[----:B------:R-:W-:Y:S01]  /*1020*/  IMAD R8, R8, R85, RZ ;  /* 0x0000005508087224 */ /* 0x000fe200078e02ff */
[----:B------:R-:W-:Y:S01]  /*1030*/  LEA.HI.X.SX32 R102, R10, R9, 0x1, P4 ;  /* 0x000000090a667211 */ /* 0x000fe200020f0eff */
[----:B------:R-:W-:Y:S01]  /*1040*/  UIADD3 UR5, UR14, 0x2000, URZ ;  /* 0x000020000e057890 */ /* 0x000fe2000fffe03f */
[----:B--2---:R-:W-:Y:S01]  /*1050*/  IADD3 R24, P1, P2, R7, UR4, R24 ;  /* 0x0000000407187c10 */ /* 0x004fe2000fa3e018 */
[C---:B------:R-:W-:Y:S01]  /*1060*/  IMAD R104, R85.reuse, 0x4, R8 ;  /* 0x0000000455687824 */ /* 0x040fe200078e0208 */
[----:B------:R-:W-:Y:S01]  /*1070*/  UIADD3 UR4, UR20, 0x38, URZ ;  /* 0x0000003814047890 */ /* 0x000fe2000fffe03f */
[----:B------:R-:W-:Y:S01]  /*1080*/  IMAD R75, R6, R13, RZ ;  /* 0x0000000d064b7224 */ /* 0x000fe200078e02ff */
[----:B------:R-:W-:Y:S01]  /*1090*/  SHF.R.S32.HI R14, RZ, 0x1f, R7 ;  /* 0x0000001fff0e7819 */ /* 0x000fe20000011407 */
[----:B------:R-:W-:Y:S01]  /*10a0*/  IMAD R82, R85, 0x4, R104 ;  /* 0x0000000455527824 */ /* 0x000fe200078e0268 */
[-C--:B------:R-:W-:Y:S01]  /*10b0*/  IADD3 R103, P5, R8, R81.reuse, RZ ;  /* 0x0000005108677210 */ /* 0x080fe20007fbe0ff */
[----:B------:R-:W-:Y:S01]  /*10c0*/  IMAD R23, R13, 0x8, R75 ;  /* 0x000000080d177824 */ /* 0x000fe200078e024b */
[----:B------:R-:W-:Y:S01]  /*10d0*/  IADD3 R107, P3, R12, R81, RZ ;  /* 0x000000510c6b7210 */ /* 0x000fe20007f7e0ff */
[----:B------:R-:W-:Y:S01]  /*10e0*/  IMAD R6, R85, 0x8, R82 ;  /* 0x0000000855067824 */ /* 0x000fe200078e0252 */
[----:B------:R-:W-:Y:S01]  /*10f0*/  LEA.HI.X.SX32 R100, R8, R9, 0x1, P5 ;  /* 0x0000000908647211 */ /* 0x000fe200028f0eff */
[----:B------:R-:W-:Y:S01]  /*1100*/  IMAD R16, R13, 0x8, R23 ;  /* 0x000000080d107824 */ /* 0x000fe200078e0217 */
[-C--:B------:R-:W-:Y:S01]  /*1110*/  IADD3 R109, P5, R104, R81.reuse, RZ ;  /* 0x00000051686d7210 */ /* 0x080fe20007fbe0ff */
[----:B------:R-:W-:Y:S01]  /*1120*/  IMAD R78, R85, 0x4, R6 ;  /* 0x00000004554e7824 */ /* 0x000fe200078e0206 */
[----:B------:R-:W-:Y:S01]  /*1130*/  IADD3 R101, P4, R6, R81, RZ ;  /* 0x0000005106657210 */ /* 0x000fe20007f9e0ff */
[C---:B------:R-:W-:Y:S01]  /*1140*/  IMAD R15, R13.reuse, 0x10, R16 ;  /* 0x000000100d0f7824 */ /* 0x040fe200078e0210 */
[-C--:B------:R-:W-:Y:S01]  /*1150*/  LEA.HI.X.SX32 R80, R12, R9.reuse, 0x1, P3 ;  /* 0x000000090c507211 */ /* 0x080fe200018f0eff */
[----:B------:R-:W-:Y:S01]  /*1160*/  IMAD R21, R13, UR4, RZ ;  /* 0x000000040d157c24 */ /* 0x000fe2000f8e02ff */
[----:B------:R-:W-:Y:S01]  /*1170*/  LEA.HI.X.SX32 R79, R6, R9, 0x1, P4 ;  /* 0x00000009064f7211 */ /* 0x000fe200020f0eff */
[----:B------:R-:W-:Y:S01]  /*1180*/  IMAD R77, R85, 0x4, R78 ;  /* 0x00000004554d7824 */ /* 0x000fe200078e024e */
[----:B------:R-:W-:Y:S01]  /*1190*/  IADD3.X R6, R14, UR6, R25, P1, P2 ;  /* 0x000000060e067c10 */ /* 0x000fe20008fe4419 */
[----:B------:R-:W-:Y:S01]  /*11a0*/  IMAD R14, R13, 0x8, R15 ;  /* 0x000000080d0e7824 */ /* 0x000fe200078e020f */
[-C--:B------:R-:W-:Y:S01]  /*11b0*/  IADD3 R76, P1, R75, R24.reuse, RZ ;  /* 0x000000184b4c7210 */ /* 0x080fe20007f3e0ff */
[----:B------:R-:W-:Y:S01]  /*11c0*/  IMAD.MOV.U32 R11, RZ, RZ, 0x5410 ;  /* 0x00005410ff0b7424 */ /* 0x000fe200078e00ff */
[----:B------:R-:W-:Y:S01]  /*11d0*/  IADD3 R73, P2, R22, R24, RZ ;  /* 0x0000001816497210 */ /* 0x000fe20007f5e0ff */
[----:B------:R-:W-:Y:S01]  /*11e0*/  IMAD R13, R13, 0x8, R14 ;  /* 0x000000080d0d7824 */ /* 0x000fe200078e020e */
[----:B------:R-:W-:Y:S01]  /*11f0*/  LEA.HI.X.SX32 R75, R75, R6, 0x1, P1 ;  /* 0x000000064b4b7211 */ /* 0x000fe200008f0eff */
[----:B------:R-:W-:Y:S01]  /*1200*/  IMAD.MOV.U32 R10, RZ, RZ, 0x7632 ;  /* 0x00007632ff0a7424 */ /* 0x000fe200078e00ff */
[----:B------:R-:W-:Y:S01]  /*1210*/  IADD3 R111, P6, R82, R81, RZ ;  /* 0x00000051526f7210 */ /* 0x000fe20007fde0ff */
[----:B------:R-:W-:Y:S01]  /*1220*/  USHF.R.U32.HI UR5, URZ, 0x4, UR5 ;  /* 0x000000043f057899 */ /* 0x000fe20008011605 */
[-C--:B------:R-:W-:Y:S01]  /*1230*/  IADD3 R74, P1, R23, R24.reuse, RZ ;  /* 0x00000018174a7210 */ /* 0x080fe20007f3e0ff */
[----:B------:R-:W-:Y:S01]  /*1240*/  IMAD.MOV.U32 R8, RZ, RZ, RZ ;  /* 0x000000ffff087224 */ /* 0x000fe200078e00ff */
[----:B------:R-:W-:Y:S01]  /*1250*/  IADD3 R72, P3, R21, R24, RZ ;  /* 0x0000001815487210 */ /* 0x000fe20007f7e0ff */
[----:B------:R-:W-:Y:S01]  /*1260*/  USGXT.U32 UR6, UR5, 0xe ;  /* 0x0000000e0506789a */ /* 0x000fe20008000000 */
[----:B------:R-:W-:-:S02]  /*1270*/  LEA.HI.X.SX32 R22, R22, R6, 0x1, P2 ;  /* 0x0000000616167211 */ /* 0x000fc400010f0eff */
[----:B------:R-:W-:Y:S02]  /*1280*/  CS2R R40, SRZ ;  /* 0x0000000000287805 */ /* 0x000fe4000001ff00 */
[----:B------:R-:W-:Y:S02]  /*1290*/  IADD3 R19, P2, R15, R24, RZ ;  /* 0x000000180f137210 */ /* 0x000fe40007f5e0ff */
[----:B------:R-:W-:Y:S02]  /*12a0*/  CS2R R42, SRZ ;  /* 0x00000000002a7805 */ /* 0x000fe4000001ff00 */
[----:B------:R-:W-:Y:S02]  /*12b0*/  SEL R12, RZ, 0x90, !P0 ;  /* 0x00000090ff0c7807 */ /* 0x000fe40004000000 */
[----:B------:R-:W-:Y:S02]  /*12c0*/  CS2R R44, SRZ ;  /* 0x00000000002c7805 */ /* 0x000fe4000001ff00 */
[----:B------:R-:W-:-:S02]  /*12d0*/  LEA.HI.X.SX32 R104, R104, R9, 0x1, P5 ;  /* 0x0000000968687211 */ /* 0x000fc400028f0eff */
[----:B------:R-:W-:Y:S02]  /*12e0*/  CS2R R46, SRZ ;  /* 0x00000000002e7805 */ /* 0x000fe4000001ff00 */
[----:B------:R-:W-:Y:S02]  /*12f0*/  LEA.HI.X.SX32 R82, R82, R9, 0x1, P6 ;  /* 0x0000000952527211 */ /* 0x000fe400030f0eff */
[----:B------:R-:W-:Y:S02]  /*1300*/  CS2R R48, SRZ ;  /* 0x0000000000307805 */ /* 0x000fe4000001ff00 */
[----:B------:R-:W-:Y:S02]  /*1310*/  IADD3 R83, P5, R78, R81, RZ ;  /* 0x000000514e537210 */ /* 0x000fe40007fbe0ff */
[----:B------:R-:W-:Y:S02]  /*1320*/  CS2R R50, SRZ ;  /* 0x0000000000327805 */ /* 0x000fe4000001ff00 */
[----:B------:R-:W-:-:S02]  /*1330*/  LEA.HI.X.SX32 R23, R23, R6, 0x1, P1 ;  /* 0x0000000617177211 */ /* 0x000fc400008f0eff */
[----:B------:R-:W-:Y:S02]  /*1340*/  CS2R R52, SRZ ;  /* 0x0000000000347805 */ /* 0x000fe4000001ff00 */
[----:B------:R-:W-:Y:S02]  /*1350*/  LEA.HI.X.SX32 R21, R21, R6, 0x1, P3 ;  /* 0x0000000615157211 */ /* 0x000fe400018f0eff */
[----:B------:R-:W-:Y:S02]  /*1360*/  CS2R R54, SRZ ;  /* 0x0000000000367805 */ /* 0x000fe4000001ff00 */
[----:B------:R-:W-:Y:S01]  /*1370*/  IADD3 R81, P6, R77, R81, RZ ;  /* 0x000000514d517210 */ /* 0x000fe20007fde0ff */
[----:B------:R-:W-:Y:S01]  /*1380*/  UMOV UR10, 0xfffffffe ;  /* 0xfffffffe000a7882 */ /* 0x000fe20000000000 */
[-C--:B------:R-:W-:Y:S01]  /*1390*/  IADD3 R20, P1, R16, R24.reuse, RZ ;  /* 0x0000001810147210 */ /* 0x080fe20007f3e0ff */
[----:B------:R-:W-:Y:S01]  /*13a0*/  UMOV UR11, 0x7fffffdf ;  /* 0x7fffffdf000b7882 */ /* 0x000fe20000000000 */
[-C--:B------:R-:W-:Y:S01]  /*13b0*/  IADD3 R18, P3, R14, R24.reuse, RZ ;  /* 0x000000180e127210 */ /* 0x080fe20007f7e0ff */
[----:B------:R-:W-:Y:S01]  /*13c0*/  UMOV UR7, URZ ;  /* 0x0000003f00077c82 */ /* 0x000fe20008000000 */
[----:B------:R-:W-:-:S02]  /*13d0*/  IADD3 R17, P4, R13, R24, RZ ;  /* 0x000000180d117210 */ /* 0x000fc40007f9e0ff */
[----:B------:R-:W-:Y:S02]  /*13e0*/  CS2R R24, SRZ ;  /* 0x0000000000187805 */ /* 0x000fe4000001ff00 */
[----:B------:R-:W-:Y:S01]  /*13f0*/  LEA.HI.X.SX32 R15, R15, R6, 0x1, P2 ;  /* 0x000000060f0f7211 */ /* 0x000fe200010f0eff */
[----:B------:R-:W-:Y:S01]  /*1400*/  UMOV UR4, URZ ;  /* 0x0000003f00047c82 */ /* 0x000fe20008000000 */
[----:B------:R-:W-:Y:S01]  /*1410*/  LOP3.LUT P2, RZ, R5, 0x2, RZ, 0xc0, !PT ;  /* 0x0000000205ff7812 */ /* 0x000fe2000784c0ff */
[----:B------:R-:W-:Y:S01]  /*1420*/  UIADD3.64 UR10, UR6, -UR10, URZ ;  /* 0x8000000a060a7297 */ /* 0x000fe2000fffe03f */
[----:B------:R-:W-:Y:S01]  /*1430*/  LOP3.LUT R12, R12, 0x7f, R5, 0x78, !PT ;  /* 0x0000007f0c0c7812 */ /* 0x000fe200078e7805 */
[----:B------:R-:W-:Y:S01]  /*1440*/  UMOV UR5, URZ ;  /* 0x0000003f00057c82 */ /* 0x000fe20008000000 */
[-C--:B------:R-:W-:Y:S01]  /*1450*/  LEA.HI.X.SX32 R78, R78, R9.reuse, 0x1, P5 ;  /* 0x000000094e4e7211 */ /* 0x080fe200028f0eff */
[----:B------:R-:W-:Y:S01]  /*1460*/  ULDC UR16, c[0x0][0x238] ;  /* 0x00008e0000107ab9 */ /* 0x000fe20000000800 */
[----:B------:R-:W-:-:S02]  /*1470*/  LEA.HI.X.SX32 R77, R77, R9, 0x1, P6 ;  /* 0x000000094d4d7211 */ /* 0x000fc400030f0eff */
[-C--:B------:R-:W-:Y:S02]  /*1480*/  LEA.HI.X.SX32 R16, R16, R6.reuse, 0x1, P1 ;  /* 0x0000000610107211 */ /* 0x080fe400008f0eff */
[-C--:B------:R-:W-:Y:S02]  /*1490*/  LEA.HI.X.SX32 R14, R14, R6.reuse, 0x1, P3 ;  /* 0x000000060e0e7211 */ /* 0x080fe400018f0eff */
[----:B------:R-:W-:Y:S01]  /*14a0*/  LEA.HI.X.SX32 R13, R13, R6, 0x1, P4 ;  /* 0x000000060d0d7211 */ /* 0x000fe200020f0eff */
[----:B------:R-:W-:Y:S01]  /*14b0*/  IMAD.MOV.U32 R6, RZ, RZ, -0x800000 ;  /* 0xff800000ff067424 */ /* 0x000fe200078e00ff */
[----:B------:R-:W-:Y:S02]  /*14c0*/  LOP3.LUT P1, RZ, R5, 0x1, RZ, 0xc0, !PT ;  /* 0x0000000105ff7812 */ /* 0x000fe4000782c0ff */
[----:B------:R-:W-:Y:S02]  /*14d0*/  SEL R11, R11, 0x1054, !P2 ;  /* 0x000010540b0b7807 */ /* 0x000fe40005000000 */
[----:B------:R-:W-:-:S02]  /*14e0*/  SEL R10, R10, 0x3276, !P2 ;  /* 0x000032760a0a7807 */ /* 0x000fc40005000000 */
[----:B------:R-:W-:Y:S02]  /*14f0*/  LOP3.LUT R9, R12, 0x20, RZ, 0x3c, !PT ;  /* 0x000000200c097812 */ /* 0x000fe400078e3cff */
[----:B------:R-:W-:-:S07]  /*1500*/  LOP3.LUT R7, R84, 0x1, RZ, 0x3c, !PT ;  /* 0x0000000154077812 */ /* 0x000fce00078e3cff */
.L_x_1:
[----:B------:R-:W-:Y:S02]  /*1510*/  SHF.R.S32.HI R89, RZ, 0x1f, R8 ;  /* 0x0000001fff597819 */ /* 0x000fe40000011408 */
[C---:B------:R-:W-:Y:S02]  /*1520*/  IADD3 R62, P2, R8.reuse, R103, RZ ;  /* 0x00000067083e7210 */ /* 0x040fe40007f5e0ff */
[C---:B------:R-:W-:Y:S02]  /*1530*/  IADD3 R68, P3, R8.reuse, R109, RZ ;  /* 0x0000006d08447210 */ /* 0x040fe40007f7e0ff */
[C---:B------:R-:W-:Y:S01]  /*1540*/  IADD3 R56, P4, R8.reuse, R81, RZ ;  /* 0x0000005108387210 */ /* 0x040fe20007f9e0ff */
[C---:B------:R-:W-:Y:S01]  /*1550*/  IMAD.X R63, R89.reuse, 0x1, R100, P2 ;  /* 0x00000001593f7824 */ /* 0x040fe200010e0664 */
[C---:B------:R-:W-:Y:S01]  /*1560*/  IADD3 R66, P2, R8.reuse, R111, RZ ;  /* 0x0000006f08427210 */ /* 0x040fe20007f5e0ff */
[C---:B------:R-:W-:Y:S01]  /*1570*/  IMAD.X R69, R89.reuse, 0x1, R104, P3 ;  /* 0x0000000159457824 */ /* 0x040fe200018e0668 */
[C---:B------:R-:W-:Y:S01]  /*1580*/  IADD3 R64, P3, R8.reuse, R101, RZ ;  /* 0x0000006508407210 */ /* 0x040fe20007f7e0ff */
[C---:B------:R-:W-:Y:S01]  /*1590*/  IMAD.X R57, R89.reuse, 0x1, R77, P4 ;  /* 0x0000000159397824 */ /* 0x040fe200020e064d */
[----:B------:R0:W2:Y:S01]  /*15a0*/  LDG.E.U8 R71, desc[UR18][R62.64] ;  /* 0x000000123e477981 */ /* 0x0000a2000c1e1100 */
[C---:B------:R-:W-:Y:S01]  /*15b0*/  IMAD.X R67, R89.reuse, 0x1, R82, P2 ;  /* 0x0000000159437824 */ /* 0x040fe200010e0652 */
[C---:B------:R-:W-:Y:S01]  /*15c0*/  IADD3 R58, P2, R8.reuse, R105, RZ ;  /* 0x00000069083a7210 */ /* 0x040fe20007f5e0ff */
[C---:B------:R-:W-:Y:S01]  /*15d0*/  IMAD.X R65, R89.reuse, 0x1, R79, P3 ;  /* 0x0000000159417824 */ /* 0x040fe200018e064f */
[C---:B------:R-:W-:Y:S01]  /*15e0*/  IADD3 R60, P3, R8.reuse, R83, RZ ;  /* 0x00000053083c7210 */ /* 0x040fe20007f7e0ff */
[----:B------:R-:W3:Y:S04]  /*15f0*/  LDG.E.U8 R87, desc[UR18][R56.64] ;  /* 0x0000001238577981 */ /* 0x000ee8000c1e1100 */
[----:B------:R-:W4:Y:S01]  /*1600*/  LDG.E.U8 R86, desc[UR18][R68.64] ;  /* 0x0000001244567981 */ /* 0x000f22000c1e1100 */
[----:B0-----:R-:W-:Y:S01]  /*1610*/  IADD3 R62, P4, R8, R107, RZ ;  /* 0x0000006b083e7210 */ /* 0x001fe20007f9e0ff */
[----:B------:R-:W-:-:S02]  /*1620*/  IMAD.X R59, R89, 0x1, R102, P2 ;  /* 0x00000001593b7824 */ /* 0x000fc400010e0666 */
[C---:B------:R-:W-:Y:S01]  /*1630*/  IMAD.X R61, R89.reuse, 0x1, R78, P3 ;  /* 0x00000001593d7824 */ /* 0x040fe200018e064e */
[----:B------:R-:W5:Y:S01]  /*1640*/  LDG.E.U8 R67, desc[UR18][R66.64] ;  /* 0x0000001242437981 */ /* 0x000f62000c1e1100 */
[----:B------:R-:W-:-:S03]  /*1650*/  IMAD.X R63, R89, 0x1, R80, P4 ;  /* 0x00000001593f7824 */ /* 0x000fc600020e0650 */
[----:B------:R-:W4:Y:S04]  /*1660*/  LDG.E.U8 R65, desc[UR18][R64.64] ;  /* 0x0000001240417981 */ /* 0x000f28000c1e1100 */
[----:B------:R-:W4:Y:S04]  /*1670*/  LDG.E.U8 R88, desc[UR18][R58.64] ;  /* 0x000000123a587981 */ /* 0x000f28000c1e1100 */
[----:B------:R-:W4:Y:S04]  /*1680*/  LDG.E.U8 R90, desc[UR18][R60.64] ;  /* 0x000000123c5a7981 */ /* 0x000f28000c1e1100 */
[----:B------:R-:W4:Y:S01]  /*1690*/  LDG.E.U8 R92, desc[UR18][R62.64] ;  /* 0x000000123e5c7981 */ /* 0x000f22000c1e1100 */
[----:B------:R-:W-:Y:S01]  /*16a0*/  BAR.SYNC.DEFER_BLOCKING 0x0 ;  /* 0x0000000000007b1d */ /* 0x000fe20000010000 */
[----:B------:R-:W-:-:S02]  /*16b0*/  USHF.R.S32.HI UR9, URZ, 0x1f, UR4 ;  /* 0x0000001f3f097899 */ /* 0x000fc40008011404 */
[----:B------:R-:W-:Y:S02]  /*16c0*/  IADD3 R98, P2, R76, UR4, RZ ;  /* 0x000000044c627c10 */ /* 0x000fe4000ff5e0ff */
[----:B------:R-:W-:Y:S02]  /*16d0*/  IADD3 R94, P3, R74, UR4, RZ ;  /* 0x000000044a5e7c10 */ /* 0x000fe4000ff7e0ff */
[----:B------:R-:W-:Y:S02]  /*16e0*/  IADD3.X R99, R75, UR9, RZ, P2, !PT ;  /* 0x000000094b637c10 */ /* 0x000fe400097fe4ff */
[----:B------:R-:W-:Y:S01]  /*16f0*/  IADD3.X R95, R23, UR9, RZ, P3, !PT ;  /* 0x00000009175f7c10 */ /* 0x000fe20009ffe4ff */
[----:B------:R-:W-:-:S04]  /*1700*/  USHF.L.U32 UR8, UR20, 0x6, URZ ;  /* 0x0000000614087899 */ /* 0x000fc8000800063f */
[----:B------:R-:W-:-:S04]  /*1710*/  ULOP3.LUT UR8, UR8, 0x100, URZ, 0xc0, !UPT ;  /* 0x0000010008087892 */ /* 0x000fc8000f8ec03f */
[----:B------:R-:W-:-:S04]  /*1720*/  ULEA.HI UR8, UR14, UR8, URZ, 0x1c ;  /* 0x000000080e087291 */ /* 0x000fc8000f8fe03f */
[----:B------:R-:W-:Y:S01]  /*1730*/  ULOP3.LUT UR8, UR8, 0x3fff, URZ, 0xc0, !UPT ;  /* 0x00003fff08087892 */ /* 0x000fe2000f8ec03f */
[----:B------:R-:W-:Y:S01]  /*1740*/  UMOV UR26, UR6 ;  /* 0x00000006001a7c82 */ /* 0x000fe20008000000 */
[----:B------:R-:W-:Y:S01]  /*1750*/  UMOV UR27, 0x80000020 ;  /* 0x80000020001b7882 */ /* 0x000fe20000000000 */
[----:B------:R-:W-:-:S04]  /*1760*/  UMOV UR25, 0x80000020 ;  /* 0x8000002000197882 */ /* 0x000fc80000000000 */
[----:B------:R-:W-:Y:S01]  /*1770*/  UMOV UR24, UR8 ;  /* 0x0000000800187c82 */ /* 0x000fe20008000000 */
[----:B------:R-:W-:Y:S01]  /*1780*/  UMOV UR12, 0xfffffffe ;  /* 0xfffffffe000c7882 */ /* 0x000fe20000000000 */
[----:B------:R-:W-:Y:S01]  /*1790*/  UMOV UR13, 0x7fffffdf ;  /* 0x7fffffdf000d7882 */ /* 0x000fe20000000000 */
[----:B--2---:R-:W-:Y:S04]  /*17a0*/  STS.U8 [R12+UR14+0x2000], R71 ;  /* 0x002000470c007988 */ /* 0x004fe8000800000e */
[----:B---3--:R-:W-:Y:S04]  /*17b0*/  STS.U8 [R12+UR14+0x2600], R87 ;  /* 0x002600570c007988 */ /* 0x008fe8000800000e */
[----:B-----5:R-:W-:Y:S04]  /*17c0*/  STS.U8 [R12+UR14+0x2200], R67 ;  /* 0x002200430c007988 */ /* 0x020fe8000800000e */
[----:B----4-:R-:W-:Y:S04]  /*17d0*/  STS.U8 [R12+UR14+0x2400], R65 ;  /* 0x002400410c007988 */ /* 0x010fe8000800000e */
[----:B------:R-:W-:Y:S04]  /*17e0*/  STS.U8 [R9+UR14+0x2100], R86 ;  /* 0x0021005609007988 */ /* 0x000fe8000800000e */
[----:B------:R-:W-:Y:S04]  /*17f0*/  STS.U8 [R9+UR14+0x2300], R88 ;  /* 0x0023005809007988 */ /* 0x000fe8000800000e */
[----:B------:R0:W-:Y:S04]  /*1800*/  STS.U8 [R9+UR14+0x2500], R90 ;  /* 0x0025005a09007988 */ /* 0x0001e8000800000e */
[----:B------:R1:W-:Y:S01]  /*1810*/  STS.U8 [R9+UR14+0x2700], R92 ;  /* 0x0027005c09007988 */ /* 0x0003e2000800000e */
[----:B------:R2:W-:Y:S06]  /*1820*/  MEMBAR.ALL.CTA ;  /* 0x0000000000007992 */ /* 0x0005ec0000008000 */
[----:B--2---:R-:W2:Y:S02]  /*1830*/  FENCE.VIEW.ASYNC.S ;  /* 0x00000000000073c6 */ /* 0x004ea40000000000 */
[----:B--2---:R-:W-:Y:S01]  /*1840*/  BAR.SYNC.DEFER_BLOCKING 0x0 ;  /* 0x0000000000007b1d */ /* 0x004fe20000010000 */
[----:B0-----:R-:W-:-:S02]  /*1850*/  IADD3 R90, P2, R20, UR4, RZ ;  /* 0x00000004145a7c10 */ /* 0x001fc4000ff5e0ff */
[----:B------:R-:W-:Y:S02]  /*1860*/  IADD3 R88, P3, R73, UR4, RZ ;  /* 0x0000000449587c10 */ /* 0x000fe4000ff7e0ff */
[----:B------:R-:W-:Y:S02]  /*1870*/  IADD3.X R91, R16, UR9, RZ, P2, !PT ;  /* 0x00000009105b7c10 */ /* 0x000fe400097fe4ff */
[----:B------:R-:W-:Y:S02]  /*1880*/  IADD3.X R89, R22, UR9, RZ, P3, !PT ;  /* 0x0000000916597c10 */ /* 0x000fe40009ffe4ff */
[----:B------:R-:W-:Y:S02]  /*1890*/  IADD3 R86, P2, R19, UR4, RZ ;  /* 0x0000000413567c10 */ /* 0x000fe4000ff5e0ff */
[----:B-1----:R-:W-:Y:S02]  /*18a0*/  IADD3 R92, P3, R18, UR4, RZ ;  /* 0x00000004125c7c10 */ /* 0x002fe4000ff7e0ff */
[----:B------:R-:W-:-:S02]  /*18b0*/  IADD3.X R87, R15, UR9, RZ, P2, !PT ;  /* 0x000000090f577c10 */ /* 0x000fc400097fe4ff */
[----:B------:R-:W-:Y:S02]  /*18c0*/  IADD3.X R93, R14, UR9, RZ, P3, !PT ;  /* 0x000000090e5d7c10 */ /* 0x000fe40009ffe4ff */
[----:B------:R-:W-:Y:S01]  /*18d0*/  IADD3 R96, P2, R17, UR4, RZ ;  /* 0x0000000411607c10 */ /* 0x000fe2000ff5e0ff */
[----:B------:R0:W2:Y:S03]  /*18e0*/  LDG.E.U8 R113, desc[UR18][R98.64] ;  /* 0x0000001262717981 */ /* 0x0000a6000c1e1100 */
[----:B------:R-:W-:Y:S01]  /*18f0*/  IADD3.X R97, R13, UR9, RZ, P2, !PT ;  /* 0x000000090d617c10 */ /* 0x000fe200097fe4ff */
[----:B------:R-:W3:Y:S04]  /*1900*/  LDG.E.U8 R95, desc[UR18][R94.64] ;  /* 0x000000125e5f7981 */ /* 0x000ee8000c1e1100 */
[----:B------:R-:W4:Y:S01]  /*1910*/  LDG.E.U8 R91, desc[UR18][R90.64] ;  /* 0x000000125a5b7981 */ /* 0x000f22000c1e1100 */
[----:B0-----:R-:W-:-:S03]  /*1920*/  IADD3 R98, P3, R72, UR4, RZ ;  /* 0x0000000448627c10 */ /* 0x001fc6000ff7e0ff */
[----:B------:R-:W5:Y:S01]  /*1930*/  LDG.E.U8 R89, desc[UR18][R88.64] ;  /* 0x0000001258597981 */ /* 0x000f62000c1e1100 */
[----:B------:R-:W-:-:S03]  /*1940*/  IADD3.X R99, R21, UR9, RZ, P3, !PT ;  /* 0x0000000915637c10 */ /* 0x000fc60009ffe4ff */
[----:B------:R0:W5:Y:S04]  /*1950*/  LDG.E.U8 R87, desc[UR18][R86.64] ;  /* 0x0000001256577981 */ /* 0x000168000c1e1100 */
[----:B------:R1:W5:Y:S04]  /*1960*/  LDG.E.U8 R115, desc[UR18][R92.64] ;  /* 0x000000125c737981 */ /* 0x000368000c1e1100 */
[----:B------:R-:W5:Y:S04]  /*1970*/  LDG.E.U8 R97, desc[UR18][R96.64] ;  /* 0x0000001260617981 */ /* 0x000f68000c1e1100 */
[----:B------:R-:W5:Y:S01]  /*1980*/  LDG.E.U8 R99, desc[UR18][R98.64] ;  /* 0x0000001262637981 */ /* 0x000f62000c1e1100 */
[----:B------:R-:W-:-:S06]  /*1990*/  WARPGROUP.ARRIVE ;  /* 0x00000000000079c5 */ /* 0x000fcc0000000000 */
[----:B------:R-:W-:Y:S01]  /*19a0*/  QGMMA.64x32x32.F32.E4M3.E4M3 R56, gdesc[UR24], RZ, !UPT ;  /* 0x00600000183879f3 */ /* 0x000fe2000c7008ff */
[----:B------:R-:W-:Y:S02]  /*19b0*/  UMOV UR9, URZ ;  /* 0x0000003f00097c82 */ /* 0x000fe40008000000 */
[----:B------:R-:W-:-:S09]  /*19c0*/  UIADD3.64 UR8, UR8, -UR12, URZ ;  /* 0x8000000c08087297 */ /* 0x000fd2000fffe03f */
[----:B------:R-:W-:Y:S03]  /*19d0*/  QGMMA.64x32x32.F32.E4M3.E4M3 R56, gdesc[UR8], R56, gsb0 ;  /* 0x00600000083879f3 */ /* 0x000fe60008000838 */
[----:B------:R-:W-:Y:S02]  /*19e0*/  WARPGROUP.DEPBAR.LE gsb0, 0x0 ;  /* 0x00008000000079c5 */ /* 0x000fe40000010000 */
[----:B0-----:R-:W-:Y:S01]  /*19f0*/  FMUL R86, R58, UR16 ;  /* 0x000000103a567c20 */ /* 0x001fe20008400000 */
[----:B------:R-:W-:Y:S01]  /*1a00*/  FMUL R117, R59, UR16 ;  /* 0x000000103b757c20 */ /* 0x000fe20008400000 */
[----:B------:R-:W-:Y:S01]  /*1a10*/  FMUL R88, R62, UR16 ;  /* 0x000000103e587c20 */ /* 0x000fe20008400000 */
[----:B------:R-:W-:Y:S03]  /*1a20*/  BAR.SYNC.DEFER_BLOCKING 0x0 ;  /* 0x0000000000007b1d */ /* 0x000fe60000010000 */
[----:B------:R-:W-:Y:S01]  /*1a30*/  FMNMX R117, R86, R117, !PT ;  /* 0x0000007556757209 */ /* 0x000fe20007800000 */
[----:B------:R-:W-:-:S03]  /*1a40*/  FMUL R86, R63, UR16 ;  /* 0x000000103f567c20 */ /* 0x000fc60008400000 */
        /* <DEDUP_REMOVED lines=9> */
[----:B-1----:R-:W-:-:S03]  /*1ae0*/  FMUL R93, R57, UR16 ;  /* 0x00000010395d7c20 */ /* 0x002fc60008400000 */
[----:B------:R-:W-:Y:S01]  /*1af0*/  FMNMX R117, R86, R117, !PT ;  /* 0x0000007556757209 */ /* 0x000fe20007800000 */
[----:B------:R-:W-:Y:S01]  /*1b00*/  FMUL R86, R56, UR16 ;  /* 0x0000001038567c20 */ /* 0x000fe20008400000 */
[----:B------:R-:W-:-:S04]  /*1b10*/  FMUL R88, R60, UR16 ;  /* 0x000000103c587c20 */ /* 0x000fc80008400000 */
[----:B------:R-:W-:Y:S01]  /*1b20*/  FMNMX R93, R86, R93, !PT ;  /* 0x0000005d565d7209 */ /* 0x000fe20007800000 */
[----:B------:R-:W-:Y:S01]  /*1b30*/  FMUL R86, R61, UR16 ;  /* 0x000000103d567c20 */ /* 0x000fe20008400000 */
[----:B------:R-:W0:Y:S02]  /*1b40*/  SHFL.BFLY PT, R90, R117, 0x2, 0x1f ;  /* 0x0c401f00755a7f89 */ /* 0x000e2400000e0000 */
        /* <DEDUP_REMOVED lines=8> */
[----:B------:R-:W-:-:S04]  /*1bd0*/  FMNMX R93, R88, R93, !PT ;  /* 0x0000005d585d7209 */ /* 0x000fc80007800000 */
[----:B------:R-:W-:Y:S02]  /*1be0*/  FMNMX R86, R86, R93, !PT ;  /* 0x0000005d56567209 */ /* 0x000fe40007800000 */
[----:B0-----:R-:W-:-:S03]  /*1bf0*/  FMNMX R90, R117, R90, !PT ;  /* 0x0000005a755a7209 */ /* 0x001fc60007800000 */
[----:B------:R-:W0:Y:S04]  /*1c00*/  SHFL.BFLY PT, R117, R86, 0x2, 0x1f ;  /* 0x0c401f0056757f89 */ /* 0x000e2800000e0000 */
[----:B------:R-:W1:Y:S01]  /*1c10*/  SHFL.BFLY PT, R119, R90, 0x1, 0x1f ;  /* 0x0c201f005a777f89 */ /* 0x000e6200000e0000 */
[----:B0-----:R-:W-:Y:S02]  /*1c20*/  FMNMX R88, R86, R117, !PT ;  /* 0x0000007556587209 */ /* 0x001fe40007800000 */
[----:B-1----:R-:W-:-:S03]  /*1c30*/  FMNMX R93, R90, R119, !PT ;  /* 0x000000775a5d7209 */ /* 0x002fc60007800000 */
[----:B------:R-:W0:Y:S01]  /*1c40*/  SHFL.BFLY PT, R119, R88, 0x1, 0x1f ;  /* 0x0c201f0058777f89 */ /* 0x000e2200000e0000 */
[----:B------:R-:W-:-:S05]  /*1c50*/  FMNMX R93, R93, R6, !PT ;  /* 0x000000065d5d7209 */ /* 0x000fca0007800000 */
[----:B------:R-:W-:-:S04]  /*1c60*/  FFMA R63, R63, UR16, -R93 ;  /* 0x000000103f3f7c23 */ /* 0x000fc8000800085d */
[----:B------:R-:W-:Y:S01]  /*1c70*/  FMUL R117, R63, 1.4426950216293334961 ;  /* 0x3fb8aa3b3f757820 */ /* 0x000fe20000400000 */
[--C-:B------:R-:W-:Y:S01]  /*1c80*/  FFMA R58, R58, UR16, -R93.reuse ;  /* 0x000000103a3a7c23 */ /* 0x100fe2000800085d */
[--C-:B------:R-:W-:Y:S01]  /*1c90*/  FFMA R59, R59, UR16, -R93.reuse ;  /* 0x000000103b3b7c23 */ /* 0x100fe2000800085d */
[----:B------:R-:W-:Y:S01]  /*1ca0*/  FFMA R62, R62, UR16, -R93 ;  /* 0x000000103e3e7c23 */ /* 0x000fe2000800085d */
[----:B0-----:R-:W-:-:S04]  /*1cb0*/  FMNMX R63, R88, R119, !PT ;  /* 0x00000077583f7209 */ /* 0x001fc80007800000 */
[----:B------:R-:W-:Y:S01]  /*1cc0*/  FMNMX R63, R63, R106, !PT ;  /* 0x0000006a3f3f7209 */ /* 0x000fe20007800000 */
[----:B------:R-:W-:Y:S01]  /*1cd0*/  FMUL R58, R58, 1.4426950216293334961 ;  /* 0x3fb8aa3b3a3a7820 */ /* 0x000fe20000400000 */
[----:B------:R-:W-:-:S03]  /*1ce0*/  FMUL R59, R59, 1.4426950216293334961 ;  /* 0x3fb8aa3b3b3b7820 */ /* 0x000fc60000400000 */
[--C-:B------:R-:W-:Y:S01]  /*1cf0*/  FFMA R56, R56, UR16, -R63.reuse ;  /* 0x0000001038387c23 */ /* 0x100fe2000800083f */
[--C-:B------:R-:W-:Y:S01]  /*1d00*/  FFMA R57, R57, UR16, -R63.reuse ;  /* 0x0000001039397c23 */ /* 0x100fe2000800083f */
[--C-:B------:R-:W-:Y:S01]  /*1d10*/  FFMA R60, R60, UR16, -R63.reuse ;  /* 0x000000103c3c7c23 */ /* 0x100fe2000800083f */
[----:B------:R-:W-:Y:S01]  /*1d20*/  FMUL R62, R62, 1.4426950216293334961 ;  /* 0x3fb8aa3b3e3e7820 */ /* 0x000fe20000400000 */
[----:B------:R-:W-:Y:S01]  /*1d30*/  FMUL R56, R56, 1.4426950216293334961 ;  /* 0x3fb8aa3b38387820 */ /* 0x000fe20000400000 */
[----:B------:R-:W-:Y:S01]  /*1d40*/  FMUL R57, R57, 1.4426950216293334961 ;  /* 0x3fb8aa3b39397820 */ /* 0x000fe20000400000 */
[--C-:B------:R-:W-:Y:S01]  /*1d50*/  FFMA R61, R61, UR16, -R63.reuse ;  /* 0x000000103d3d7c23 */ /* 0x100fe2000800083f */
[----:B------:R-:W-:Y:S01]  /*1d60*/  FMUL R60, R60, 1.4426950216293334961 ;  /* 0x3fb8aa3b3c3c7820 */ /* 0x000fe20000400000 */
[----:B------:R-:W-:Y:S01]  /*1d70*/  MUFU.EX2 R58, R58 ;  /* 0x0000003a003a7308 */ /* 0x000fe20000000800 */
[----:B------:R-:W-:Y:S01]  /*1d80*/  FFMA R64, R64, UR16, -R63 ;  /* 0x0000001040407c23 */ /* 0x000fe2000800083f */
[----:B------:R-:W-:-:S06]  /*1d90*/  FMUL R61, R61, 1.4426950216293334961 ;  /* 0x3fb8aa3b3d3d7820 */ /* 0x000fcc0000400000 */
[----:B------:R-:W0:Y:S01]  /*1da0*/  MUFU.EX2 R59, R59 ;  /* 0x0000003b003b7308 */ /* 0x000e220000000800 */
[----:B------:R-:W-:Y:S01]  /*1db0*/  FMUL R86, R64, 1.4426950216293334961 ;  /* 0x3fb8aa3b40567820 */ /* 0x000fe20000400000 */
[----:B------:R-:W-:-:S06]  /*1dc0*/  FFMA R64, R65, UR16, -R63 ;  /* 0x0000001041407c23 */ /* 0x000fcc000800083f */
[----:B------:R-:W-:Y:S08]  /*1dd0*/  MUFU.EX2 R56, R56 ;  /* 0x0000003800387308 */ /* 0x000ff00000000800 */
[----:B------:R-:W1:Y:S08]  /*1de0*/  MUFU.EX2 R57, R57 ;  /* 0x0000003900397308 */ /* 0x000e700000000800 */
[----:B------:R-:W-:Y:S08]  /*1df0*/  MUFU.EX2 R62, R62 ;  /* 0x0000003e003e7308 */ /* 0x000ff00000000800 */
[----:B------:R-:W1:Y:S01]  /*1e00*/  MUFU.EX2 R117, R117 ;  /* 0x0000007500757308 */ /* 0x000e620000000800 */
[----:B------:R-:W-:Y:S01]  /*1e10*/  FMUL R88, R64, 1.4426950216293334961 ;  /* 0x3fb8aa3b40587820 */ /* 0x000fe20000400000 */
[----:B------:R-:W-:-:S06]  /*1e20*/  FFMA R64, R68, UR16, -R63 ;  /* 0x0000001044407c23 */ /* 0x000fcc000800083f */
[----:B------:R-:W1:Y:S01]  /*1e30*/  MUFU.EX2 R60, R60 ;  /* 0x0000003c003c7308 */ /* 0x000e620000000800 */
[--C-:B------:R-:W-:Y:S01]  /*1e40*/  FFMA R66, R66, UR16, -R93.reuse ;  /* 0x0000001042427c23 */ /* 0x100fe2000800085d */
[----:B------:R-:W-:-:S06]  /*1e50*/  FFMA R67, R67, UR16, -R93 ;  /* 0x0000001043437c23 */ /* 0x000fcc000800085d */
[----:B------:R-:W1:Y:S01]  /*1e60*/  MUFU.EX2 R61, R61 ;  /* 0x0000003d003d7308 */ /* 0x000e620000000800 */
[--C-:B------:R-:W-:Y:S01]  /*1e70*/  FFMA R70, R70, UR16, -R93.reuse ;  /* 0x0000001046467c23 */ /* 0x100fe2000800085d */
[----:B------:R-:W-:Y:S01]  /*1e80*/  FFMA R71, R71, UR16, -R93 ;  /* 0x0000001047477c23 */ /* 0x000fe2000800085d */
[----:B------:R-:W-:Y:S01]  /*1e90*/  FMUL R90, R64, 1.4426950216293334961 ;  /* 0x3fb8aa3b405a7820 */ /* 0x000fe20000400000 */
[----:B------:R-:W-:Y:S01]  /*1ea0*/  FMUL R66, R66, 1.4426950216293334961 ;  /* 0x3fb8aa3b42427820 */ /* 0x000fe20000400000 */
[----:B------:R-:W-:Y:S01]  /*1eb0*/  FMUL R67, R67, 1.4426950216293334961 ;  /* 0x3fb8aa3b43437820 */ /* 0x000fe20000400000 */
[----:B------:R-:W-:Y:S01]  /*1ec0*/  FMUL R70, R70, 1.4426950216293334961 ;  /* 0x3fb8aa3b46467820 */ /* 0x000fe20000400000 */
[----:B------:R-:W-:Y:S01]  /*1ed0*/  FMUL R71, R71, 1.4426950216293334961 ;  /* 0x3fb8aa3b47477820 */ /* 0x000fe20000400000 */
[----:B------:R-:W-:Y:S01]  /*1ee0*/  FFMA R64, R69, UR16, -R63 ;  /* 0x0000001045407c23 */ /* 0x000fe2000800083f */
[----:B0-----:R-:W-:Y:S01]  /*1ef0*/  F2FP.SATFINITE.E4M3.F32.PACK_AB_MERGE_C R92, R59, R58, RZ ;  /* 0x0000003a3b5c723e */ /* 0x001fe200048070ff */
[----:B------:R-:W-:Y:S01]  /*1f00*/  FADD R119, R58, R59 ;  /* 0x0000003b3a777221 */ /* 0x000fe20000000000 */
[----:B-1----:R-:W-:Y:S01]  /*1f10*/  FADD R59, R56, R57 ;  /* 0x00000039383b7221 */ /* 0x002fe20000000000 */
[----:B------:R-:W-:Y:S01]  /*1f20*/  F2FP.SATFINITE.E4M3.F32.PACK_AB_MERGE_C R58, R117, R62, RZ ;  /* 0x0000003e753a723e */ /* 0x000fe200048070ff */
[----:B------:R-:W-:Y:S01]  /*1f30*/  FMUL R64, R64, 1.4426950216293334961 ;  /* 0x3fb8aa3b40407820 */ /* 0x000fe20000400000 */
[----:B------:R-:W-:Y:S01]  /*1f40*/  F2FP.SATFINITE.E4M3.F32.PACK_AB_MERGE_C R92, R57, R56, R92 ;  /* 0x00000038395c723e */ /* 0x000fe2000480705c */
[----:B------:R-:W-:Y:S01]  /*1f50*/  MUFU.EX2 R66, R66 ;  /* 0x0000004200427308 */ /* 0x000fe20000000800 */
[----:B------:R-:W-:Y:S01]  /*1f60*/  FADD R56, R60, R59 ;  /* 0x0000003b3c387221 */ /* 0x000fe20000000000 */
[----:B------:R-:W-:-:S06]  /*1f70*/  F2FP.SATFINITE.E4M3.F32.PACK_AB_MERGE_C R59, R61, R60, R58 ;  /* 0x0000003c3d3b723e */ /* 0x000fcc000480703a */
[----:B------:R-:W0:Y:S01]  /*1f80*/  MUFU.EX2 R67, R67 ;  /* 0x0000004300437308 */ /* 0x000e220000000800 */
[----:B------:R-:W-:Y:S01]  /*1f90*/  FADD R56, R61, R56 ;  /* 0x000000383d387221 */ /* 0x000fe20000000000 */
[----:B------:R-:W-:-:S06]  /*1fa0*/  SEL R61, R92, R59, !P1 ;  /* 0x0000003b5c3d7207 */ /* 0x000fcc0004800000 */
[----:B------:R-:W-:Y:S01]  /*1fb0*/  MUFU.EX2 R70, R70 ;  /* 0x0000004600467308 */ /* 0x000fe20000000800 */
[----:B------:R-:W-:-:S07]  /*1fc0*/  SEL R92, R59, R92, !P1 ;  /* 0x0000005c3b5c7207 */ /* 0x000fce0004800000 */
[----:B------:R-:W1:Y:S01]  /*1fd0*/  MUFU.EX2 R71, R71 ;  /* 0x0000004700477308 */ /* 0x000e620000000800 */
[----:B--2---:R-:W-:Y:S07]  /*1fe0*/  STS.U8 [R12+UR14+0x2000], R113 ;  /* 0x002000710c007988 */ /* 0x004fee000800000e */
[----:B------:R-:W-:Y:S01]  /*1ff0*/  MUFU.EX2 R65, R86 ;  /* 0x0000005600417308 */ /* 0x000fe20000000800 */
[----:B---3--:R-:W-:Y:S07]  /*2000*/  STS.U8 [R12+UR14+0x2100], R95 ;  /* 0x0021005f0c007988 */ /* 0x008fee000800000e */
[----:B------:R-:W2:Y:S01]  /*2010*/  MUFU.EX2 R68, R88 ;  /* 0x0000005800447308 */ /* 0x000ea20000000800 */
[----:B----4-:R-:W-:Y:S07]  /*2020*/  STS.U8 [R12+UR14+0x2200], R91 ;  /* 0x0022005b0c007988 */ /* 0x010fee000800000e */
[----:B------:R-:W-:Y:S01]  /*2030*/  MUFU.EX2 R69, R90 ;  /* 0x0000005a00457308 */ /* 0x000fe20000000800 */
[----:B-----5:R-:W-:Y:S07]  /*2040*/  STS.U8 [R12+UR14+0x2300], R89 ;  /* 0x002300590c007988 */ /* 0x020fee000800000e */
[----:B------:R-:W3:Y:S01]  /*2050*/  MUFU.EX2 R64, R64 ;  /* 0x0000004000407308 */ /* 0x000ee20000000800 */
[----:B------:R-:W-:Y:S04]  /*2060*/  STS.U8 [R12+UR14+0x2400], R87 ;  /* 0x002400570c007988 */ /* 0x000fe8000800000e */
[----:B------:R-:W-:Y:S04]  /*2070*/  STS.U8 [R12+UR14+0x2500], R115 ;  /* 0x002500730c007988 */ /* 0x000fe8000800000e */
[----:B------:R-:W-:Y:S04]  /*2080*/  STS.U8 [R12+UR14+0x2600], R97 ;  /* 0x002600610c007988 */ /* 0x000fe8000800000e */
[----:B------:R-:W-:Y:S04]  /*2090*/  STS.U8 [R12+UR14+0x2700], R99 ;  /* 0x002700630c007988 */ /* 0x000fe8000800000e */
[----:B------:R-:W-:Y:S04]  /*20a0*/  SHFL.IDX PT, R61, R61, R84, 0x1f ;  /* 0x00001f543d3d7589 */ /* 0x000fe800000e0000 */
[----:B------:R-:W4:Y:S01]  /*20b0*/  SHFL.IDX PT, R92, R92, R7, 0x1f ;  /* 0x00001f075c5c7589 */ /* 0x000f2200000e0000 */
[----:B------:R5:W-:Y:S06]  /*20c0*/  MEMBAR.ALL.CTA ;  /* 0x0000000000007992 */ /* 0x000bec0000008000 */
[----:B-----5:R-:W5:Y:S01]  /*20d0*/  FENCE.VIEW.ASYNC.S ;  /* 0x00000000000073c6 */ /* 0x020f620000000000 */
[----:B0-----:R-:W-:-:S02]  /*20e0*/  F2FP.SATFINITE.E4M3.F32.PACK_AB_MERGE_C R57, R67, R66, RZ ;  /* 0x000000424339723e */ /* 0x001fc400048070ff */
[----:B-1----:R-:W-:Y:S02]  /*20f0*/  F2FP.SATFINITE.E4M3.F32.PACK_AB_MERGE_C R58, R71, R70, RZ ;  /* 0x00000046473a723e */ /* 0x002fe400048070ff */
[----:B--2---:R-:W-:Y:S02]  /*2100*/  F2FP.SATFINITE.E4M3.F32.PACK_AB_MERGE_C R57, R68, R65, R57 ;  /* 0x000000414439723e */ /* 0x004fe40004807039 */
[----:B---3--:R-:W-:Y:S01]  /*2110*/  F2FP.SATFINITE.E4M3.F32.PACK_AB_MERGE_C R58, R64, R69, R58 ;  /* 0x00000045403a723e */ /* 0x008fe2000480703a */
[----:B------:R-:W-:Y:S01]  /*2120*/  FADD R6, -R93, R6 ;  /* 0x000000065d067221 */ /* 0x000fe20000000100 */
[----:B------:R-:W-:Y:S02]  /*2130*/  FADD R65, R65, R56 ;  /* 0x0000003841417221 */ /* 0x000fe40000000000 */
[----:B------:R-:W-:Y:S02]  /*2140*/  SEL R59, R57, R58, !P1 ;  /* 0x0000003a393b7207 */ /* 0x000fe40004800000 */
[----:B------:R-:W-:Y:S01]  /*2150*/  SEL R58, R58, R57, !P1 ;  /* 0x000000393a3a7207 */ /* 0x000fe20004800000 */
[----:B------:R-:W-:Y:S01]  /*2160*/  FMUL R56, R6, 1.4426950216293334961 ;  /* 0x3fb8aa3b06387820 */ /* 0x000fe20000400000 */
[----:B------:R-:W-:-:S02]  /*2170*/  FADD R6, -R63, R106 ;  /* 0x0000006a3f067221 */ /* 0x000fc40000000100 */
[----:B-----5:R-:W-:Y:S01]  /*2180*/  SHFL.IDX PT, R59, R59, R84, 0x1f ;  /* 0x00001f543b3b7589 */ /* 0x020fe200000e0000 */
[----:B------:R-:W-:Y:S01]  /*2190*/  FADD R68, R68, R65 ;  /* 0x0000004144447221 */ /* 0x000fe20000000000 */
[----:B------:R-:W-:Y:S02]  /*21a0*/  FMUL R6, R6, 1.4426950216293334961 ;  /* 0x3fb8aa3b06067820 */ /* 0x000fe40000400000 */
[----:B------:R-:W0:Y:S01]  /*21b0*/  SHFL.IDX PT, R60, R58, R7, 0x1f ;  /* 0x00001f073a3c7589 */ /* 0x000e2200000e0000 */
[----:B------:R1:W2:Y:S01]  /*21c0*/  MUFU.EX2 R65, R56 ;  /* 0x0000003800417308 */ /* 0x0002a20000000800 */
[C-C-:B----4-:R-:W-:Y:S02]  /*21d0*/  PRMT R57, R61.reuse, R10, R92.reuse ;  /* 0x0000000a3d397216 */ /* 0x150fe4000000005c */
[----:B-1----:R-:W-:-:S05]  /*21e0*/  PRMT R56, R61, R11, R92 ;  /* 0x0000000b3d387216 */ /* 0x002fca000000005c */
[----:B------:R-:W1:Y:S01]  /*21f0*/  MUFU.EX2 R61, R6 ;  /* 0x00000006003d7308 */ /* 0x000e620000000800 */
[----:B------:R-:W-:Y:S01]  /*2200*/  FADD R62, R62, R119 ;  /* 0x000000773e3e7221 */ /* 0x000fe20000000000 */
[-C--:B--2---:R-:W-:Y:S01]  /*2210*/  FMUL R26, R26, R65.reuse ;  /* 0x000000411a1a7220 */ /* 0x084fe20000400000 */
[-C--:B------:R-:W-:Y:S01]  /*2220*/  FMUL R27, R27, R65.reuse ;  /* 0x000000411b1b7220 */ /* 0x080fe20000400000 */
        /* <DEDUP_REMOVED lines=12> */
[----:B------:R-:W-:Y:S01]  /*22f0*/  FMUL R54, R54, R65 ;  /* 0x0000004136367220 */ /* 0x000fe20000400000 */
[-C--:B-1----:R-:W-:Y:S01]  /*2300*/  FMUL R24, R24, R61.reuse ;  /* 0x0000003d18187220 */ /* 0x082fe20000400000 */
        /* <DEDUP_REMOVED lines=15> */
[----:B------:R-:W-:Y:S01]  /*2400*/  FMUL R55, R55, R65 ;  /* 0x0000004137377220 */ /* 0x000fe20000400000 */
[----:B0-----:R-:W-:Y:S01]  /*2410*/  PRMT R58, R59, R11, R60 ;  /* 0x0000000b3b3a7216 */ /* 0x001fe2000000003c */
[----:B------:R-:W-:Y:S01]  /*2420*/  FADD R117, R117, R62 ;  /* 0x0000003e75757221 */ /* 0x000fe20000000000 */
[----:B------:R-:W-:Y:S01]  /*2430*/  PRMT R59, R59, R10, R60 ;  /* 0x0000000a3b3b7216 */ /* 0x000fe2000000003c */
[----:B------:R-:W-:Y:S02]  /*2440*/  BAR.SYNC.DEFER_BLOCKING 0x0 ;  /* 0x0000000000007b1d */ /* 0x000fe40000010000 */
[----:B------:R-:W-:-:S04]  /*2450*/  FADD R66, R66, R117 ;  /* 0x0000007542427221 */ /* 0x000fc80000000000 */
[----:B------:R-:W-:Y:S01]  /*2460*/  UMOV UR22, UR6 ;  /* 0x0000000600167c82 */ /* 0x000fe20008000000 */
[----:B------:R-:W-:Y:S01]  /*2470*/  UMOV UR23, 0xc0000010 ;  /* 0xc000001000177882 */ /* 0x000fe20000000000 */
[----:B------:R-:W-:Y:S01]  /*2480*/  FADD R67, R67, R66 ;  /* 0x0000004243437221 */ /* 0x000fe20000000000 */
[----:B------:R-:W-:-:S03]  /*2490*/  FADD R69, R69, R68 ;  /* 0x0000004445457221 */ /* 0x000fc60000000000 */
[----:B------:R-:W-:Y:S01]  /*24a0*/  FADD R70, R70, R67 ;  /* 0x0000004346467221 */ /* 0x000fe20000000000 */
[----:B------:R-:W-:-:S06]  /*24b0*/  WARPGROUP.ARRIVE ;  /* 0x00000000000079c5 */ /* 0x000fcc0000000000 */
[----:B------:R-:W-:Y:S01]  /*24c0*/  QGMMA.64x64x32.F32.E4M3.E4M3 R24, R56, gdesc[UR20], R24, gsb0 ;  /* 0x00e0001438187df3 */ /* 0x000fe20008000818 */
[----:B------:R-:W-:Y:S01]  /*24d0*/  FADD R69, R64, R69 ;  /* 0x0000004540457221 */ /* 0x000fe20000000000 */
[----:B------:R-:W-:-:S04]  /*24e0*/  FADD R70, R71, R70 ;  /* 0x0000004647467221 */ /* 0x000fc80000000000 */
[----:B------:R-:W0:Y:S04]  /*24f0*/  SHFL.BFLY PT, R6, R69, 0x2, 0x1f ;  /* 0x0c401f0045067f89 */ /* 0x000e2800000e0000 */
[----:B------:R-:W1:Y:S01]  /*2500*/  SHFL.BFLY PT, R67, R70, 0x2, 0x1f ;  /* 0x0c401f0046437f89 */ /* 0x000e6200000e0000 */
[----:B------:R-:W-:Y:S01]  /*2510*/  UIADD3 UR5, UR5, 0x20, URZ ;  /* 0x0000002005057890 */ /* 0x000fe2000fffe03f */
[----:B0-----:R-:W-:Y:S01]  /*2520*/  FADD R6, R69, R6 ;  /* 0x0000000645067221 */ /* 0x001fe20000000000 */
[----:B-1----:R-:W-:-:S04]  /*2530*/  FADD R62, R70, R67 ;  /* 0x00000043463e7221 */ /* 0x002fc80000000000 */
[----:B------:R-:W0:Y:S04]  /*2540*/  SHFL.BFLY PT, R67, R6, 0x1, 0x1f ;  /* 0x0c201f0006437f89 */ /* 0x000e2800000e0000 */
[----:B------:R-:W1:Y:S01]  /*2550*/  SHFL.BFLY PT, R71, R62, 0x1, 0x1f ;  /* 0x0c201f003e477f89 */ /* 0x000e6200000e0000 */
[----:B------:R-:W-:Y:S01]  /*2560*/  ISETP.LE.AND P2, PT, R0, UR5, PT ;  /* 0x0000000500007c0c */ /* 0x000fe2000bf43270 */
[----:B------:R-:W-:Y:S01]  /*2570*/  ULEA UR4, UR17, UR4, 0x5 ;  /* 0x0000000411047291 */ /* 0x000fe2000f8e283f */
[----:B------:R-:W-:Y:S02]  /*2580*/  IMAD R8, R85, 0x20, R8 ;  /* 0x0000002055087824 */ /* 0x000fe400078e0208 */
[----:B------:R-:W-:Y:S02]  /*2590*/  IMAD.MOV.U32 R106, RZ, RZ, R63 ;  /* 0x000000ffff6a7224 */ /* 0x000fe400078e003f */
[----:B0-----:R-:W-:Y:S01]  /*25a0*/  FADD R60, R6, R67 ;  /* 0x00000043063c7221 */ /* 0x001fe20000000000 */
[----:B-1----:R-:W-:-:S03]  /*25b0*/  FADD R64, R62, R71 ;  /* 0x000000473e407221 */ /* 0x002fc60000000000 */
[----:B------:R-:W-:Y:S01]  /*25c0*/  FFMA R108, R61, R108, R60 ;  /* 0x0000006c3d6c7223 */ /* 0x000fe2000000003c */
[----:B------:R-:W-:Y:S02]  /*25d0*/  IMAD.MOV.U32 R60, RZ, RZ, R63 ;  /* 0x000000ffff3c7224 */ /* 0x000fe400078e003f */
[----:B------:R-:W-:Y:S01]  /*25e0*/  FFMA R110, R65, R110, R64 ;  /* 0x0000006e416e7223 */ /* 0x000fe20000000040 */
[--C-:B------:R-:W-:Y:S02]  /*25f0*/  IMAD.MOV.U32 R61, RZ, RZ, R93.reuse ;  /* 0x000000ffff3d7224 */ /* 0x100fe400078e005d */
[----:B------:R-:W-:Y:S01]  /*2600*/  IMAD.MOV.U32 R6, RZ, RZ, R93 ;  /* 0x000000ffff067224 */ /* 0x000fe200078e005d */
[----:B------:R-:W-:Y:S02]  /*2610*/  WARPGROUP.DEPBAR.LE gsb0, 0x0 ;  /* 0x00008000000079c5 */ /* 0x000fe40000010000 */
[----:B------:R-:W-:Y:S05]  /*2620*/  @!P2 BRA `(.L_x_1) ;  /* 0xffffffec00b8a947 */ /* 0x000fea000383ffff */
.L_x_0:
[----:B------:R-:W-:Y:S01]  /*2630*/  FMUL R0, R55, 0.25 ;  /* 0x3e80000037007820 */ /* 0x000fe20000400000 */
[----:B------:R-:W-:Y:S01]  /*2640*/  FSETP.GT.AND P1, PT, |R110|, 8.50705917302346158658e+37, PT ;  /* 0x7e8000006e00780b */ /* 0x000fe20003f24200 */
[----:B------:R-:W-:Y:S01]  /*2650*/  FMUL R7, R54, 0.25 ;  /* 0x3e80000036077820 */ /* 0x000fe20000400000 */
[----:B------:R-:W-:Y:S01]  /*2660*/  FSETP.GT.AND P2, PT, |R108|, 8.50705917302346158658e+37, PT ;  /* 0x7e8000006c00780b */ /* 0x000fe20003f44200 */
[----:B------:R-:W-:Y:S01]  /*2670*/  FMUL R9, R50, 0.25 ;  /* 0x3e80000032097820 */ /* 0x000fe20000400000 */
[----:B------:R-:W-:Y:S01]  /*2680*/  FSEL R55, R0, R55, P1 ;  /* 0x0000003700377208 */ /* 0x000fe20000800000 */
        /* <DEDUP_REMOVED lines=15> */
[----:B------:R-:W-:Y:S01]  /*2780*/  LOP3.LUT R8, R5, 0x7, RZ, 0xc0, !PT ;  /* 0x0000000705087812 */ /* 0x000fe200078ec0ff */
[----:B------:R-:W-:Y:S01]  /*2790*/  FMUL R6, R51, 0.25 ;  /* 0x3e80000033067820 */ /* 0x000fe20000400000 */
[----:B------:R-:W-:Y:S01]  /*27a0*/  FSEL R35, R0, R35, P1 ;  /* 0x0000002300237208 */ /* 0x000fe20000800000 */
[----:B------:R-:W-:Y:S01]  /*27b0*/  FMUL R0, R27, 0.25 ;  /* 0x3e8000001b007820 */ /* 0x000fe20000400000 */
[----:B------:R-:W-:Y:S01]  /*27c0*/  FSEL R59, R7, R30, P1 ;  /* 0x0000001e073b7208 */ /* 0x000fe20000800000 */
[----:B------:R-:W-:Y:S01]  /*27d0*/  FMUL R7, R52, 0.25 ;  /* 0x3e80000034077820 */ /* 0x000fe20000400000 */
[----:B------:R-:W-:Y:S01]  /*27e0*/  IMAD.SHL.U32 R12, R5, 0x4, RZ ;  /* 0x00000004050c7824 */ /* 0x000fe200078e00ff */
[----:B------:R-:W-:Y:S01]  /*27f0*/  FSEL R15, R9, R34, P1 ;  /* 0x00000022090f7208 */ /* 0x000fe20000800000 */
[----:B------:R-:W-:Y:S01]  /*2800*/  FMUL R9, R26, 0.25 ;  /* 0x3e8000001a097820 */ /* 0x000fe20000400000 */
[----:B------:R-:W-:Y:S01]  /*2810*/  FSEL R65, R0, R27, P1 ;  /* 0x0000001b00417208 */ /* 0x000fe20000800000 */
[----:B------:R-:W-:Y:S01]  /*2820*/  FMUL R0, R53, 0.25 ;  /* 0x3e80000035007820 */ /* 0x000fe20000400000 */
[----:B------:R-:W-:Y:S01]  /*2830*/  FSEL R17, R7, R52, P2 ;  /* 0x0000003407117208 */ /* 0x000fe20001000000 */
[----:B------:R-:W-:Y:S01]  /*2840*/  FMUL R7, R44, 0.25 ;  /* 0x3e8000002c077820 */ /* 0x000fe20000400000 */
[----:B------:R-:W-:Y:S01]  /*2850*/  LEA R10, R8, UR14, 0x4 ;  /* 0x0000000e080a7c11 */ /* 0x000fe2000f8e20ff */
[----:B0-----:R-:W0:Y:S01]  /*2860*/  LDC R16, c[0x0][0x278] ;  /* 0x00009e00ff107b82 */ /* 0x001e220000000800 */
        /* <DEDUP_REMOVED lines=11> */
[--C-:B------:R-:W-:Y:S01]  /*2920*/  IMAD R13, R8, -0x8, R10.reuse ;  /* 0xfffffff8080d7824 */ /* 0x100fe200078e020a */
[----:B------:R-:W-:Y:S01]  /*2930*/  FSEL R37, R0, R37, P2 ;  /* 0x0000002500257208 */ /* 0x000fe20001000000 */
[----:B------:R-:W-:Y:S01]  /*2940*/  FMUL R0, R33, 0.25 ;  /* 0x3e80000021007820 */ /* 0x000fe20000400000 */
[----:B------:R-:W-:Y:S01]  /*2950*/  FSEL R63, R7, R28, P2 ;  /* 0x0000001c073f7208 */ /* 0x000fe20001000000 */
[----:B------:R-:W-:Y:S01]  /*2960*/  FMUL R7, R24, 0.25 ;  /* 0x3e80000018077820 */ /* 0x000fe20000400000 */
[----:B------:R-:W-:Y:S01]  /*2970*/  FSETP.GEU.AND P5, PT, |R110|, 1.175494350822287508e-38, PT ;  /* 0x008000006e00780b */ /* 0x000fe20003fae200 */
[----:B------:R-:W-:Y:S01]  /*2980*/  IMAD.SHL.U32 R76, R5, 0x10, RZ ;  /* 0x00000010054c7824 */ /* 0x000fe200078e00ff */
[----:B------:R-:W-:Y:S01]  /*2990*/  FSEL R33, R0, R33, P2 ;  /* 0x0000002100217208 */ /* 0x000fe20001000000 */
[----:B------:R-:W-:Y:S01]  /*29a0*/  FMUL R0, R25, 0.25 ;  /* 0x3e80000019007820 */ /* 0x000fe20000400000 */
[----:B------:R-:W-:Y:S01]  /*29b0*/  FSEL R67, R9, R26, P1 ;  /* 0x0000001a09437208 */ /* 0x000fe20000800000 */
[----:B------:R-:W-:Y:S01]  /*29c0*/  FMUL R9, R48, 0.25 ;  /* 0x3e80000030097820 */ /* 0x000fe20000400000 */
[----:B------:R-:W-:Y:S01]  /*29d0*/  FSEL R69, R7, R24, P2 ;  /* 0x0000001807457208 */ /* 0x000fe20001000000 */
[----:B------:R-:W-:Y:S01]  /*29e0*/  FMUL R7, R110, 8388608 ;  /* 0x4b0000006e077820 */ /* 0x000fe20000400000 */
[----:B------:R-:W-:Y:S01]  /*29f0*/  FSETP.GEU.AND P6, PT, |R108|, 1.175494350822287508e-38, PT ;  /* 0x008000006c00780b */ /* 0x000fe20003fce200 */
[----:B0-----:R-:W-:Y:S01]  /*2a00*/  IMAD R113, R3, R16, RZ ;  /* 0x0000001003717224 */ /* 0x001fe200078e02ff */
[----:B------:R-:W-:Y:S01]  /*2a10*/  FSEL R25, R0, R25, P2 ;  /* 0x0000001900197208 */ /* 0x000fe20001000000 */
[----:B------:R-:W-:Y:S01]  /*2a20*/  IMAD.IADD R0, R12, 0x1, R13 ;  /* 0x000000010c007824 */ /* 0x000fe200078e020d */
[----:B------:R-:W-:Y:S01]  /*2a30*/  FSETP.GEU.AND P4, PT, R110, 1.175494350822287508e-38, PT ;  /* 0x008000006e00780b */ /* 0x000fe20003f8e000 */
[----:B------:R-:W-:Y:S01]  /*2a40*/  FMUL R13, R108, 8388608 ;  /* 0x4b0000006c0d7820 */ /* 0x000fe20000400000 */
[----:B------:R-:W-:Y:S01]  /*2a50*/  FSEL R43, R6, R43, P1 ;  /* 0x0000002b062b7208 */ /* 0x000fe20000800000 */
[----:B------:R-:W-:Y:S01]  /*2a60*/  FMUL R6, R31, 0.25 ;  /* 0x3e8000001f067820 */ /* 0x000fe20000400000 */
[----:B------:R-:W-:Y:S01]  /*2a70*/  FSETP.GEU.AND P3, PT, R108, 1.175494350822287508e-38, PT ;  /* 0x008000006c00780b */ /* 0x000fe20003f6e000 */
[----:B------:R-:W-:Y:S01]  /*2a80*/  @!P5 FMUL R55, R55, 16777216 ;  /* 0x4b8000003737d820 */ /* 0x000fe20000400000 */
[----:B------:R-:W-:Y:S01]  /*2a90*/  FSEL R19, R9, R48, P2 ;  /* 0x0000003009137208 */ /* 0x000fe20001000000 */
[----:B------:R-:W-:Y:S01]  /*2aa0*/  FMUL R9, R40, 0.25 ;  /* 0x3e80000028097820 */ /* 0x000fe20000400000 */
[----:B------:R-:W-:Y:S01]  /*2ab0*/  FSEL R12, R7, R110, !P4 ;  /* 0x0000006e070c7208 */ /* 0x000fe20006000000 */
[----:B------:R-:W-:Y:S01]  /*2ac0*/  @P1 FMUL R110, R110, 0.25 ;  /* 0x3e8000006e6e1820 */ /* 0x000fe20000400000 */
[----:B------:R-:W-:Y:S01]  /*2ad0*/  FSEL R13, R13, R108, !P3 ;  /* 0x0000006c0d0d7208 */ /* 0x000fe20005800000 */
[----:B------:R-:W-:Y:S01]  /*2ae0*/  @P2 FMUL R108, R108, 0.25 ;  /* 0x3e8000006c6c2820 */ /* 0x000fe20000400000 */
[----:B------:R-:W-:Y:S01]  /*2af0*/  FSEL R57, R6, R31, P1 ;  /* 0x0000001f06397208 */ /* 0x000fe20000800000 */
[----:B------:R-:W-:Y:S01]  /*2b00*/  FMUL R6, R49, 0.25 ;  /* 0x3e80000031067820 */ /* 0x000fe20000400000 */
[----:B------:R-:W-:Y:S01]  /*2b10*/  FSEL R23, R9, R40, P2 ;  /* 0x0000002809177208 */ /* 0x000fe20001000000 */
[----:B------:R-:W-:Y:S01]  /*2b20*/  @!P5 FMUL R110, R110, 16777216 ;  /* 0x4b8000006e6ed820 */ /* 0x000fe20000400000 */
[----:B------:R-:W-:Y:S01]  /*2b30*/  FMUL R9, R32, 0.25 ;  /* 0x3e80000020097820 */ /* 0x000fe20000400000 */
[----:B------:R-:W-:Y:S01]  /*2b40*/  @!P6 FMUL R108, R108, 16777216 ;  /* 0x4b8000006c6ce820 */ /* 0x000fe20000400000 */
[----:B------:R-:W-:Y:S01]  /*2b50*/  FSEL R49, R6, R49, P2 ;  /* 0x0000003106317208 */ /* 0x000fe20001000000 */
[----:B------:R-:W-:Y:S01]  /*2b60*/  FMUL R6, R41, 0.25 ;  /* 0x3e80000029067820 */ /* 0x000fe20000400000 */
[----:B------:R-:W-:Y:S01]  /*2b70*/  @!P5 FMUL R54, R54, 16777216 ;  /* 0x4b8000003636d820 */ /* 0x000fe20000400000 */
[----:B------:R-:W-:Y:S01]  /*2b80*/  FSEL R31, R9, R32, P2 ;  /* 0x00000020091f7208 */ /* 0x000fe20001000000 */
[----:B------:R-:W0:Y:S01]  /*2b90*/  MUFU.RCP R110, R110 ;  /* 0x0000006e006e7308 */ /* 0x000e220000001000 */
[----:B------:R-:W-:Y:S01]  /*2ba0*/  LOP3.LUT R9, R5, 0x8, RZ, 0xc0, !PT ;  /* 0x0000000805097812 */ /* 0x000fe200078ec0ff */
[----:B------:R-:W-:Y:S01]  /*2bb0*/  @!P5 FMUL R51, R51, 16777216 ;  /* 0x4b8000003333d820 */ /* 0x000fe20000400000 */
[----:B------:R-:W-:Y:S01]  /*2bc0*/  FSEL R41, R6, R41, P2 ;  /* 0x0000002906297208 */ /* 0x000fe20001000000 */
[----:B------:R-:W-:Y:S01]  /*2bd0*/  FMUL R6, R29, 0.25 ;  /* 0x3e8000001d067820 */ /* 0x000fe20000400000 */
[C---:B------:R-:W-:Y:S01]  /*2be0*/  LEA.HI R0, R9.reuse, R0, RZ, 0x1f ;  /* 0x0000000009007211 */ /* 0x040fe200078ff8ff */
[----:B------:R-:W-:-:S02]  /*2bf0*/  IMAD R11, R9, 0x100, R10 ;  /* 0x00000100090b7824 */ /* 0x000fc400078e020a */
[----:B------:R-:W-:Y:S01]  /*2c00*/  @!P5 FMUL R50, R50, 16777216 ;  /* 0x4b8000003232d820 */ /* 0x000fe20000400000 */
[----:B------:R-:W1:Y:S01]  /*2c10*/  MUFU.RCP R108, R108 ;  /* 0x0000006c006c7308 */ /* 0x000e620000001000 */
[----:B------:R-:W-:Y:S01]  /*2c20*/  VIADD R9, R12, 0xc0cafb0d ;  /* 0xc0cafb0d0c097836 */ /* 0x000fe20000000000 */
[----:B------:R-:W-:Y:S01]  /*2c30*/  FSEL R29, R6, R29, P2 ;  /* 0x0000001d061d7208 */ /* 0x000fe20001000000 */
[----:B------:R-:W-:Y:S01]  /*2c40*/  @!P5 FMUL R47, R47, 16777216 ;  /* 0x4b8000002f2fd820 */ /* 0x000fe20000400000 */
[----:B------:R-:W-:Y:S01]  /*2c50*/  LOP3.LUT R6, R2, 0x780, RZ, 0xc0, !PT ;  /* 0x0000078002067812 */ /* 0x000fe200078ec0ff */
[----:B------:R-:W-:Y:S01]  /*2c60*/  @!P5 FMUL R46, R46, 16777216 ;  /* 0x4b8000002e2ed820 */ /* 0x000fe20000400000 */
[----:B------:R-:W-:Y:S01]  /*2c70*/  LOP3.LUT R9, R9, 0xff800000, RZ, 0xc0, !PT ;  /* 0xff80000009097812 */ /* 0x000fe200078ec0ff */
[----:B------:R-:W-:Y:S01]  /*2c80*/  @!P5 FMUL R43, R43, 16777216 ;  /* 0x4b8000002b2bd820 */ /* 0x000fe20000400000 */
        /* <DEDUP_REMOVED lines=15> */
[----:B------:R-:W-:Y:S01]  /*2d80*/  IMAD.IADD R6, R6, 0x1, R11 ;  /* 0x0000000106067824 */ /* 0x000fe200078e020b */
[----:B------:R-:W-:Y:S01]  /*2d90*/  FSEL R73, RZ, -23, P4 ;  /* 0xc1b80000ff497808 */ /* 0x000fe20002000000 */
[C---:B0-----:R-:W-:Y:S01]  /*2da0*/  FMUL R14, R110.reuse, R55 ;  /* 0x000000376e0e7220 */ /* 0x041fe20000400000 */
[----:B------:R-:W-:Y:S01]  /*2db0*/  I2FP.F32.S32 R8, R9 ;  /* 0x0000000900087245 */ /* 0x000fe20000201400 */
[C---:B------:R-:W-:Y:S01]  /*2dc0*/  FMUL R11, R110.reuse, R54 ;  /* 0x000000366e0b7220 */ /* 0x040fe20000400000 */
        /* <DEDUP_REMOVED lines=13> */
[----:B------:R-:W-:Y:S01]  /*2ea0*/  FMUL R110, R110, R67 ;  /* 0x000000436e6e7220 */ /* 0x000fe20000400000 */
        /* <DEDUP_REMOVED lines=9> */
[C---:B-1----:R-:W-:Y:S01]  /*2f40*/  FMUL R49, R108.reuse, R49 ;  /* 0x000000316c317220 */ /* 0x042fe20000400000 */
[C---:B------:R-:W-:Y:S01]  /*2f50*/  FMUL R18, R108.reuse, R19 ;  /* 0x000000136c127220 */ /* 0x040fe20000400000 */
[C---:B------:R-:W-:Y:S01]  /*2f60*/  FMUL R45, R108.reuse, R45 ;  /* 0x0000002d6c2d7220 */ /* 0x040fe20000400000 */
[C---:B------:R-:W-:Y:S01]  /*2f70*/  FMUL R20, R108.reuse, R21 ;  /* 0x000000156c147220 */ /* 0x040fe20000400000 */
[C---:B------:R-:W-:Y:S01]  /*2f80*/  FMUL R41, R108.reuse, R41 ;  /* 0x000000296c297220 */ /* 0x040fe20000400000 */
[----:B------:R-:W-:Y:S01]  /*2f90*/  FMUL R22, R108, R23 ;  /* 0x000000176c167220 */ /* 0x000fe20000400000 */
[----:B------:R-:W-:Y:S01]  /*2fa0*/  @!P6 FMUL R31, R31, 16777216 ;  /* 0x4b8000001f1fe820 */ /* 0x000fe20000400000 */
[----:B------:R-:W-:Y:S01]  /*2fb0*/  FFMA.FTZ R73, R8, 1.1920928955078125e-07, R73 ;  /* 0x3400000008497823 */ /* 0x000fe20000010049 */
        /* <DEDUP_REMOVED lines=9> */
[----:B------:R-:W-:Y:S01]  /*3050*/  F2FP.SATFINITE.E4M3.F32.PACK_AB_MERGE_C R65, R65, R110, RZ ;  /* 0x0000006e4141723e */ /* 0x000fe200048070ff */
[----:B------:R-:W-:Y:S01]  /*3060*/  FMUL R108, R108, R31 ;  /* 0x0000001f6c6c7220 */ /* 0x000fe20000400000 */
[----:B------:R-:W-:Y:S01]  /*3070*/  F2FP.SATFINITE.E4M3.F32.PACK_AB_MERGE_C R26, R57, R26, RZ ;  /* 0x0000001a391a723e */ /* 0x000fe200048070ff */
[----:B------:R-:W-:Y:S01]  /*3080*/  VIADD R2, R13, 0xc0cafb0d ;  /* 0xc0cafb0d0d027836 */ /* 0x000fe20000000000 */
[----:B------:R-:W-:Y:S01]  /*3090*/  F2FP.SATFINITE.E4M3.F32.PACK_AB_MERGE_C R24, R35, R24, RZ ;  /* 0x000000182318723e */ /* 0x000fe200048070ff */
[----:B------:R-:W-:Y:S01]  /*30a0*/  IMAD.IADD R9, R12, 0x1, -R9 ;  /* 0x000000010c097824 */ /* 0x000fe200078e0a09 */
[----:B------:R-:W-:Y:S01]  /*30b0*/  F2FP.SATFINITE.E4M3.F32.PACK_AB_MERGE_C R22, R41, R22, RZ ;  /* 0x000000162916723e */ /* 0x000fe200048070ff */
[----:B------:R-:W-:Y:S01]  /*30c0*/  IMAD.MOV.U32 R41, RZ, RZ, 0x3dc6b27f ;  /* 0x3dc6b27fff297424 */ /* 0x000fe200078e00ff */
[----:B------:R-:W-:Y:S01]  /*30d0*/  F2FP.SATFINITE.E4M3.F32.PACK_AB_MERGE_C R20, R45, R20, RZ ;  /* 0x000000142d14723e */ /* 0x000fe200048070ff */
[----:B------:R-:W-:Y:S01]  /*30e0*/  ULDC.64 UR4, c[0x0][0x270] ;  /* 0x00009c0000047ab9 */ /* 0x000fe20000000a00 */
[----:B------:R-:W-:Y:S01]  /*30f0*/  F2FP.SATFINITE.E4M3.F32.PACK_AB_MERGE_C R18, R49, R18, RZ ;  /* 0x000000123112723e */ /* 0x000fe200048070ff */
[----:B------:R-:W-:Y:S01]  /*3100*/  UIMAD UR4, UR15, UR4, URZ ;  /* 0x000000040f0472a4 */ /* 0x000fe2000f8e023f */
[----:B------:R-:W-:Y:S01]  /*3110*/  F2FP.SATFINITE.E4M3.F32.PACK_AB_MERGE_C R8, R8, R27, RZ ;  /* 0x0000001b0808723e */ /* 0x000fe200048070ff */
[----:B------:R-:W-:Y:S01]  /*3120*/  IMAD R75, R4, UR5, RZ ;  /* 0x00000005044b7c24 */ /* 0x000fe2000f8e02ff */
[----:B------:R-:W-:Y:S01]  /*3130*/  LOP3.LUT R65, R65, 0xffff, RZ, 0xc0, !PT ;  /* 0x0000ffff41417812 */ /* 0x000fe200078ec0ff */
[----:B------:R-:W-:Y:S01]  /*3140*/  USHF.R.S32.HI UR5, URZ, 0x1f, UR4 ;  /* 0x0000001f3f057899 */ /* 0x000fe20008011404 */
[----:B------:R-:W-:Y:S01]  /*3150*/  LOP3.LUT R26, R26, 0xffff, RZ, 0xc0, !PT ;  /* 0x0000ffff1a1a7812 */ /* 0x000fe200078ec0ff */
[----:B------:R-:W-:Y:S01]  /*3160*/  IMAD.SHL.U32 R5, R5, 0x2, RZ ;  /* 0x0000000205057824 */ /* 0x000fe200078e00ff */
[----:B------:R-:W-:-:S02]  /*3170*/  LOP3.LUT R32, R24, 0xffff, RZ, 0xc0, !PT ;  /* 0x0000ffff18207812 */ /* 0x000fc400078ec0ff */
[----:B------:R-:W-:Y:S02]  /*3180*/  LOP3.LUT R27, R22, 0xffff, RZ, 0xc0, !PT ;  /* 0x0000ffff161b7812 */ /* 0x000fe400078ec0ff */
[----:B------:R-:W-:Y:S02]  /*3190*/  LOP3.LUT R36, R18, 0xffff, RZ, 0xc0, !PT ;  /* 0x0000ffff12247812 */ /* 0x000fe400078ec0ff */
[----:B------:R-:W-:Y:S02]  /*31a0*/  LOP3.LUT R34, R20, 0xffff, RZ, 0xc0, !PT ;  /* 0x0000ffff14227812 */ /* 0x000fe400078ec0ff */
[----:B------:R-:W-:Y:S02]  /*31b0*/  F2FP.SATFINITE.E4M3.F32.PACK_AB_MERGE_C R25, R25, R30, RZ ;  /* 0x0000001e1919723e */ /* 0x000fe400048070ff */
[----:B------:R-:W-:Y:S02]  /*31c0*/  F2FP.SATFINITE.E4M3.F32.PACK_AB_MERGE_C R28, R29, R28, RZ ;  /* 0x0000001c1d1c723e */ /* 0x000fe400048070ff */
[----:B------:R-:W-:-:S02]  /*31d0*/  F2FP.SATFINITE.E4M3.F32.PACK_AB_MERGE_C R33, R33, R108, RZ ;  /* 0x0000006c2121723e */ /* 0x000fc400048070ff */
[--C-:B------:R-:W-:Y:S02]  /*31e0*/  PRMT R21, R32, 0x3340, R1.reuse ;  /* 0x0000334020157816 */ /* 0x100fe40000000001 */
[----:B------:R-:W-:Y:S02]  /*31f0*/  PRMT R18, R65, 0x3340, R26 ;  /* 0x0000334041127816 */ /* 0x000fe4000000001a */
[----:B------:R-:W-:Y:S02]  /*3200*/  PRMT R23, R36, 0x3340, R1 ;  /* 0x0000334024177816 */ /* 0x000fe40000000001 */
[----:B------:R-:W-:Y:S02]  /*3210*/  PRMT R20, R27, 0x3340, R34 ;  /* 0x000033401b147816 */ /* 0x000fe40000000022 */
[----:B------:R-:W-:Y:S02]  /*3220*/  LOP3.LUT R25, R25, 0xffff, RZ, 0xc0, !PT ;  /* 0x0000ffff19197812 */ /* 0x000fe400078ec0ff */
[----:B------:R-:W-:-:S02]  /*3230*/  LOP3.LUT R28, R28, 0xffff, RZ, 0xc0, !PT ;  /* 0x0000ffff1c1c7812 */ /* 0x000fc400078ec0ff */
[----:B------:R-:W-:Y:S02]  /*3240*/  LOP3.LUT R30, R33, 0xffff, RZ, 0xc0, !PT ;  /* 0x0000ffff211e7812 */ /* 0x000fe400078ec0ff */
[----:B------:R-:W-:Y:S02]  /*3250*/  PRMT R49, R18, 0x5410, R21 ;  /* 0x0000541012317816 */ /* 0x000fe40000000015 */
[----:B------:R-:W-:Y:S02]  /*3260*/  F2FP.SATFINITE.E4M3.F32.PACK_AB_MERGE_C R15, R15, R10, RZ ;  /* 0x0000000a0f0f723e */ /* 0x000fe400048070ff */
[----:B------:R-:W-:Y:S02]  /*3270*/  F2FP.SATFINITE.E4M3.F32.PACK_AB_MERGE_C R14, R14, R11, RZ ;  /* 0x0000000b0e0e723e */ /* 0x000fe400048070ff */
[----:B------:R-:W-:Y:S02]  /*3280*/  PRMT R18, R20, 0x5410, R23 ;  /* 0x0000541014127816 */ /* 0x000fe40000000017 */
[----:B------:R-:W-:-:S02]  /*3290*/  PRMT R11, R30, 0x3340, R1 ;  /* 0x000033401e0b7816 */ /* 0x000fc40000000001 */
[----:B------:R-:W-:Y:S02]  /*32a0*/  PRMT R10, R25, 0x3340, R28 ;  /* 0x00003340190a7816 */ /* 0x000fe4000000001c */
[----:B------:R-:W-:Y:S02]  /*32b0*/  SHF.R.U32.HI R20, RZ, 0x8, R30 ;  /* 0x00000008ff147819 */ /* 0x000fe4000001161e */
[----:B------:R-:W-:Y:S02]  /*32c0*/  PRMT R45, R10, 0x5410, R11 ;  /* 0x000054100a2d7816 */ /* 0x000fe4000000000b */
[----:B------:R-:W-:Y:S02]  /*32d0*/  LOP3.LUT R22, R20, 0xffff, RZ, 0xc0, !PT ;  /* 0x0000ffff14167812 */ /* 0x000fe400078ec0ff */
[----:B------:R-:W-:Y:S02]  /*32e0*/  SHF.R.U32.HI R10, RZ, 0x8, R25 ;  /* 0x00000008ff0a7819 */ /* 0x000fe40000011619 */
[----:B------:R-:W-:-:S02]  /*32f0*/  SHF.R.U32.HI R11, RZ, 0x8, R28 ;  /* 0x00000008ff0b7819 */ /* 0x000fc4000001161c */
[----:B------:R-:W-:Y:S02]  /*3300*/  F2FP.SATFINITE.E4M3.F32.PACK_AB_MERGE_C R42, R43, R42, RZ ;  /* 0x0000002a2b2a723e */ /* 0x000fe400048070ff */
[----:B------:R-:W-:Y:S02]  /*3310*/  F2FP.SATFINITE.E4M3.F32.PACK_AB_MERGE_C R46, R47, R46, RZ ;  /* 0x0000002e2f2e723e */ /* 0x000fe400048070ff */
[----:B------:R-:W-:Y:S02]  /*3320*/  F2FP.SATFINITE.E4M3.F32.PACK_AB_MERGE_C R50, R51, R50, RZ ;  /* 0x000000323332723e */ /* 0x000fe400048070ff */
[----:B------:R-:W-:Y:S02]  /*3330*/  LOP3.LUT R2, R2, 0xff800000, RZ, 0xc0, !PT ;  /* 0xff80000002027812 */ /* 0x000fe400078ec0ff */
[----:B------:R-:W-:Y:S02]  /*3340*/  PRMT R35, R22, 0x3340, R1 ;  /* 0x0000334016237816 */ /* 0x000fe40000000001 */
[----:B------:R-:W-:-:S02]  /*3350*/  LOP3.LUT R11, R11, 0xffff, RZ, 0xc0, !PT ;  /* 0x0000ffff0b0b7812 */ /* 0x000fc400078ec0ff */
[----:B------:R-:W-:Y:S02]  /*3360*/  LOP3.LUT R10, R10, 0xffff, RZ, 0xc0, !PT ;  /* 0x0000ffff0a0a7812 */ /* 0x000fe400078ec0ff */
[----:B------:R-:W-:Y:S02]  /*3370*/  SHF.R.U32.HI R22, RZ, 0x8, R32 ;  /* 0x00000008ff167819 */ /* 0x000fe40000011620 */
[----:B------:R-:W-:Y:S02]  /*3380*/  LOP3.LUT R42, R42, 0xffff, RZ, 0xc0, !PT ;  /* 0x0000ffff2a2a7812 */ /* 0x000fe400078ec0ff */
[----:B------:R-:W-:Y:S02]  /*3390*/  LOP3.LUT R31, R46, 0xffff, RZ, 0xc0, !PT ;  /* 0x0000ffff2e1f7812 */ /* 0x000fe400078ec0ff */
[----:B------:R-:W-:Y:S02]  /*33a0*/  LOP3.LUT R50, R50, 0xffff, RZ, 0xc0, !PT ;  /* 0x0000ffff32327812 */ /* 0x000fe400078ec0ff */
[----:B------:R-:W-:-:S02]  /*33b0*/  FSEL R72, RZ, -23, P3 ;  /* 0xc1b80000ff487808 */ /* 0x000fc40001800000 */
[----:B------:R-:W-:Y:S01]  /*33c0*/  I2FP.F32.S32 R7, R2 ;  /* 0x0000000200077245 */ /* 0x000fe20000201400 */
[----:B------:R-:W-:Y:S01]  /*33d0*/  IMAD.IADD R2, R13, 0x1, -R2 ;  /* 0x000000010d027824 */ /* 0x000fe200078e0a02 */
[----:B------:R-:W-:Y:S02]  /*33e0*/  PRMT R28, R10, 0x3340, R11 ;  /* 0x000033400a1c7816 */ /* 0x000fe4000000000b */
[----:B------:R-:W-:Y:S01]  /*33f0*/  LOP3.LUT R22, R22, 0xffff, RZ, 0xc0, !PT ;  /* 0x0000ffff16167812 */ /* 0x000fe200078ec0ff */
[----:B------:R-:W-:Y:S01]  /*3400*/  FFMA.FTZ R72, R7, 1.1920928955078125e-07, R72 ;  /* 0x3400000007487823 */ /* 0x000fe20000010048 */
[----:B------:R-:W-:Y:S01]  /*3410*/  PRMT R25, R50, 0x3340, R1 ;  /* 0x0000334032197816 */ /* 0x000fe20000000001 */
[----:B------:R-:W-:Y:S01]  /*3420*/  IMAD R7, R16, 0x2, R113 ;  /* 0x0000000210077824 */ /* 0x000fe200078e0271 */
[----:B------:R-:W-:Y:S01]  /*3430*/  PRMT R24, R42, 0x3340, R31 ;  /* 0x000033402a187816 */ /* 0x000fe2000000001f */
[----:B------:R-:W-:Y:S01]  /*3440*/  FADD R2, R2, -1 ;  /* 0xbf80000002027421 */ /* 0x000fe20000000000 */
[----:B------:R-:W-:Y:S01]  /*3450*/  SHF.R.U32.HI R10, RZ, 0x8, R65 ;  /* 0x00000008ff0a7819 */ /* 0x000fe20000011641 */
[----:B------:R-:W-:Y:S01]  /*3460*/  IMAD R111, R16, 0x2, R7 ;  /* 0x00000002106f7824 */ /* 0x000fe200078e0207 */
[----:B------:R-:W-:-:S02]  /*3470*/  SHF.R.U32.HI R11, RZ, 0x8, R26 ;  /* 0x00000008ff0b7819 */ /* 0x000fc4000001161a */
[----:B------:R-:W-:Y:S01]  /*3480*/  SHF.R.U32.HI R26, RZ, 0x8, R34 ;  /* 0x00000008ff1a7819 */ /* 0x000fe20000011622 */
[----:B------:R-:W-:Y:S01]  /*3490*/  IMAD R109, R16, 0x2, R111 ;  /* 0x00000002106d7824 */ /* 0x000fe200078e026f */
[----:B------:R-:W-:Y:S02]  /*34a0*/  PRMT R37, R22, 0x3340, R1 ;  /* 0x0000334016257816 */ /* 0x000fe40000000001 */
[----:B------:R-:W-:Y:S01]  /*34b0*/  PRMT R20, R24, 0x5410, R25 ;  /* 0x0000541018147816 */ /* 0x000fe20000000019 */
[----:B------:R-:W-:Y:S01]  /*34c0*/  IMAD R17, R16, 0x2, R109 ;  /* 0x0000000210117824 */ /* 0x000fe200078e026d */
[----:B------:R-:W-:Y:S02]  /*34d0*/  LOP3.LUT R11, R11, 0xffff, RZ, 0xc0, !PT ;  /* 0x0000ffff0b0b7812 */ /* 0x000fe400078ec0ff */
[----:B------:R-:W-:Y:S01]  /*34e0*/  LOP3.LUT R10, R10, 0xffff, RZ, 0xc0, !PT ;  /* 0x0000ffff0a0a7812 */ /* 0x000fe200078ec0ff */
[----:B------:R-:W-:Y:S01]  /*34f0*/  IMAD R19, R16, 0x2, R17 ;  /* 0x0000000210137824 */ /* 0x000fe200078e0211 */
[----:B------:R-:W-:-:S02]  /*3500*/  SHF.R.U32.HI R22, RZ, 0x8, R36 ;  /* 0x00000008ff167819 */ /* 0x000fc40000011624 */
[----:B------:R-:W-:Y:S01]  /*3510*/  SHF.R.U32.HI R24, RZ, 0x8, R27 ;  /* 0x00000008ff187819 */ /* 0x000fe2000001161b */
[----:B------:R-:W-:Y:S01]  /*3520*/  IMAD R21, R16, 0x2, R19 ;  /* 0x0000000210157824 */ /* 0x000fe200078e0213 */
[----:B------:R-:W-:Y:S02]  /*3530*/  LOP3.LUT R29, R26, 0xffff, RZ, 0xc0, !PT ;  /* 0x0000ffff1a1d7812 */ /* 0x000fe400078ec0ff */
        /* <DEDUP_REMOVED lines=8> */
[----:B------:R-:W-:Y:S01]  /*35c0*/  PRMT R59, R22, 0x3340, R1 ;  /* 0x00003340163b7816 */ /* 0x000fe20000000001 */
[----:B------:R-:W-:Y:S01]  /*35d0*/  FADD R22, R9, -1 ;  /* 0xbf80000009167421 */ /* 0x000fe20000000000 */
[----:B------:R-:W-:Y:S01]  /*35e0*/  PRMT R30, R24, 0x3340, R29 ;  /* 0x00003340181e7816 */ /* 0x000fe2000000001d */
[-C--:B------:R-:W-:Y:S01]  /*35f0*/  FFMA.FTZ R9, R2, R41.reuse, -0.16845393180847167969 ;  /* 0xbe2c7f3002097423 */ /* 0x080fe20000010029 */
[----:B------:R-:W-:Y:S01]  /*3600*/  LOP3.LUT R11, R11, 0xffff, RZ, 0xc0, !PT ;  /* 0x0000ffff0b0b7812 */ /* 0x000fe200078ec0ff */
[----:B------:R-:W-:Y:S01]  /*3610*/  FFMA.FTZ R41, R22, R41, -0.16845393180847167969 ;  /* 0xbe2c7f3016297423 */ /* 0x000fe20000010029 */
[----:B------:R-:W-:Y:S01]  /*3620*/  LOP3.LUT R10, R10, 0xffff, RZ, 0xc0, !PT ;  /* 0x0000ffff0a0a7812 */ /* 0x000fe200078ec0ff */
[----:B------:R-:W-:Y:S01]  /*3630*/  IMAD R29, R16, 0x2, R27 ;  /* 0x00000002101d7824 */ /* 0x000fe200078e021b */
[----:B------:R-:W-:Y:S01]  /*3640*/  SHF.R.U32.HI R24, RZ, 0x8, R50 ;  /* 0x00000008ff187819 */ /* 0x000fe20000011632 */
[----:B------:R-:W-:Y:S01]  /*3650*/  FFMA.FTZ R43, R22, R41, 0.1716887056827545166 ;  /* 0x3e2fcf2a162b7423 */ /* 0x000fe20000010029 */
[----:B------:R-:W-:Y:S01]  /*3660*/  PRMT R32, R10, 0x3340, R11 ;  /* 0x000033400a207816 */ /* 0x000fe2000000000b */
[----:B------:R-:W-:Y:S01]  /*3670*/  FFMA.FTZ R11, R2, R9, 0.1716887056827545166 ;  /* 0x3e2fcf2a020b7423 */ /* 0x000fe20000010009 */
[----:B------:R-:W-:Y:S01]  /*3680*/  LOP3.LUT R24, R24, 0xffff, RZ, 0xc0, !PT ;  /* 0x0000ffff18187812 */ /* 0x000fe200078ec0ff */
[----:B------:R-:W-:Y:S01]  /*3690*/  IMAD R31, R16, 0x2, R29 ;  /* 0x00000002101f7824 */ /* 0x000fe200078e021d */
[----:B------:R-:W-:Y:S01]  /*36a0*/  F2FP.SATFINITE.E4M3.F32.PACK_AB_MERGE_C R3, R39, R38, RZ ;  /* 0x000000262703723e */ /* 0x000fe200048070ff */
[----:B------:R-:W-:Y:S01]  /*36b0*/  FFMA.FTZ R11, R2, R11, -0.17900948226451873779 ;  /* 0xbe374e43020b7423 */ /* 0x000fe2000001000b */
[----:B------:R-:W-:Y:S01]  /*36c0*/  PRMT R63, R24, 0x3340, R1 ;  /* 0x00003340183f7816 */ /* 0x000fe20000000001 */
[----:B------:R-:W-:Y:S01]  /*36d0*/  IMAD R33, R16, 0x2, R31 ;  /* 0x0000000210217824 */ /* 0x000fe200078e021f */
[----:B------:R-:W-:-:S02]  /*36e0*/  PRMT R47, R28, 0x5410, R35 ;  /* 0x000054101c2f7816 */ /* 0x000fc40000000023 */
[----:B------:R-:W-:Y:S01]  /*36f0*/  LOP3.LUT R10, R8, 0xffff, RZ, 0xc0, !PT ;  /* 0x0000ffff080a7812 */ /* 0x000fe200078ec0ff */
[----:B------:R-:W-:Y:S01]  /*3700*/  IMAD R35, R16, 0x2, R33 ;  /* 0x0000000210237824 */ /* 0x000fe200078e0221 */
[----:B------:R-:W-:Y:S02]  /*3710*/  PRMT R51, R26, 0x5410, R37 ;  /* 0x000054101a337816 */ /* 0x000fe40000000025 */
[----:B------:R-:W-:Y:S01]  /*3720*/  LOP3.LUT R24, R3, 0xffff, RZ, 0xc0, !PT ;  /* 0x0000ffff03187812 */ /* 0x000fe200078ec0ff */
[----:B------:R-:W-:Y:S01]  /*3730*/  FFMA.FTZ R3, R2, R11, 0.20512372255325317383 ;  /* 0x3e520bf402037423 */ /* 0x000fe2000001000b */
[--C-:B------:R-:W-:Y:S01]  /*3740*/  PRMT R8, R45, 0x4210, R10.reuse ;  /* 0x000042102d087816 */ /* 0x100fe2000000000a */
[----:B------:R-:W-:Y:S01]  /*3750*/  FFMA.FTZ R45, R22, R43, -0.17900948226451873779 ;  /* 0xbe374e43162d7423 */ /* 0x000fe2000001002b */
[----:B------:R-:W-:Y:S01]  /*3760*/  PRMT R9, R47, 0x5210, R10 ;  /* 0x000052102f097816 */ /* 0x000fe2000000000a */
[----:B------:R-:W-:Y:S01]  /*3770*/  FFMA.FTZ R3, R2, R3, -0.24046532809734344482 ;  /* 0xbe763c8b02037423 */ /* 0x000fe20000010003 */
[--C-:B------:R-:W-:Y:S01]  /*3780*/  PRMT R10, R49, 0x4210, R24.reuse ;  /* 0x00004210310a7816 */ /* 0x100fe20000000018 */
[----:B------:R-:W-:Y:S01]  /*3790*/  FFMA.FTZ R45, R22, R45, 0.20512372255325317383 ;  /* 0x3e520bf4162d7423 */ /* 0x000fe2000001002d */
[----:B------:R-:W-:Y:S01]  /*37a0*/  PRMT R11, R51, 0x5210, R24 ;  /* 0x00005210330b7816 */ /* 0x000fe20000000018 */
[----:B------:R-:W-:Y:S01]  /*37b0*/  BAR.SYNC.DEFER_BLOCKING 0x0 ;  /* 0x0000000000007b1d */ /* 0x000fe20000010000 */
[----:B------:R-:W-:Y:S01]  /*37c0*/  FFMA.FTZ R3, R2, R3, 0.28857114911079406738 ;  /* 0x3e93bf9902037423 */ /* 0x000fe20000010003 */
[----:B------:R-:W-:Y:S01]  /*37d0*/  FFMA.FTZ R47, R22, R45, -0.24046532809734344482 ;  /* 0xbe763c8b162f7423 */ /* 0x000fe2000001002d */
[----:B------:R-:W-:Y:S01]  /*37e0*/  LOP3.LUT R76, R76, 0xff0, RZ, 0xc0, !PT ;  /* 0x00000ff04c4c7812 */ /* 0x000fe200078ec0ff */
[----:B------:R-:W-:-:S02]  /*37f0*/  IMAD R37, R16, 0x2, R35 ;  /* 0x0000000210257824 */ /* 0x000fc400078e0223 */
[----:B------:R-:W-:Y:S01]  /*3800*/  FFMA.FTZ R3, R2, R3, -0.36067417263984680176 ;  /* 0xbeb8aa4902037423 */ /* 0x000fe20000010003 */
[----:B------:R-:W-:Y:S01]  /*3810*/  FFMA.FTZ R49, R22, R47, 0.28857114911079406738 ;  /* 0x3e93bf9916317423 */ /* 0x000fe2000001002f */
[----:B------:R-:W-:Y:S01]  /*3820*/  ISETP.GE.U32.AND P1, PT, R13, 0x7f800000, PT ;  /* 0x7f8000000d00780c */ /* 0x000fe20003f26070 */
[----:B------:R-:W-:Y:S02]  /*3830*/  IMAD R39, R16, 0x2, R37 ;  /* 0x0000000210277824 */ /* 0x000fe400078e0225 */
[----:B------:R-:W-:Y:S01]  /*3840*/  FFMA.FTZ R3, R2, R3, 0.48089820146560668945 ;  /* 0x3ef6384a02037423 */ /* 0x000fe20000010003 */
[----:B------:R-:W-:Y:S01]  /*3850*/  FFMA.FTZ R51, R22, R49, -0.36067417263984680176 ;  /* 0xbeb8aa4916337423 */ /* 0x000fe20000010031 */
[----:B------:R-:W-:Y:S01]  /*3860*/  ISETP.GE.U32.AND P3, PT, R12, 0x7f800000, PT ;  /* 0x7f8000000c00780c */ /* 0x000fe20003f66070 */
[----:B------:R-:W-:Y:S02]  /*3870*/  IMAD R41, R16, 0x2, R39 ;  /* 0x0000000210297824 */ /* 0x000fe400078e0227 */
[----:B------:R-:W-:Y:S01]  /*3880*/  FFMA.FTZ R3, R2, R3, -0.72134751081466674805 ;  /* 0xbf38aa3b02037423 */ /* 0x000fe20000010003 */
[----:B------:R-:W-:Y:S01]  /*3890*/  FFMA.FTZ R53, R22, R51, 0.48089820146560668945 ;  /* 0x3ef6384a16357423 */ /* 0x000fe20000010033 */
[----:B------:R-:W-:Y:S01]  /*38a0*/  PRMT R30, R30, 0x5410, R59 ;  /* 0x000054101e1e7816 */ /* 0x000fe2000000003b */
[----:B------:R-:W-:-:S02]  /*38b0*/  IMAD R43, R16, 0x2, R41 ;  /* 0x00000002102b7824 */ /* 0x000fc400078e0229 */
[----:B------:R-:W-:Y:S01]  /*38c0*/  FMUL R3, R2, R3 ;  /* 0x0000000302037220 */ /* 0x000fe20000400000 */
[----:B------:R-:W-:Y:S01]  /*38d0*/  FFMA.FTZ R53, R22, R53, -0.72134751081466674805 ;  /* 0xbf38aa3b16357423 */ /* 0x000fe20000010035 */
[----:B------:R-:W-:Y:S01]  /*38e0*/  LOP3.LUT R15, R15, 0xffff, RZ, 0xc0, !PT ;  /* 0x0000ffff0f0f7812 */ /* 0x000fe200078ec0ff */
[----:B------:R-:W-:Y:S02]  /*38f0*/  IMAD R45, R16, 0x2, R43 ;  /* 0x00000002102d7824 */ /* 0x000fe400078e022b */
[----:B------:R-:W-:Y:S01]  /*3900*/  FMUL R3, R2, R3 ;  /* 0x0000000302037220 */ /* 0x000fe20000400000 */
[----:B------:R-:W-:Y:S01]  /*3910*/  FMUL R55, R22, R53 ;  /* 0x0000003516377220 */ /* 0x000fe20000400000 */
[----:B------:R-:W-:Y:S01]  /*3920*/  PRMT R32, R32, 0x5410, R63 ;  /* 0x0000541020207816 */ /* 0x000fe2000000003f */
[----:B------:R-:W-:Y:S01]  /*3930*/  STSM.16.M88.4 [R6], R8 ;  /* 0x0000000806007844 */ /* 0x000fe20000000200 */
[----:B------:R-:W-:Y:S01]  /*3940*/  FFMA.FTZ R3, R2, 1.4426950216293334961, R3 ;  /* 0x3fb8aa3b02037823 */ /* 0x000fe20000010003 */
[----:B------:R-:W-:Y:S01]  /*3950*/  FMUL R57, R22, R55 ;  /* 0x0000003716397220 */ /* 0x000fe20000400000 */
[----:B------:R-:W-:Y:S01]  /*3960*/  @P3 IMAD.MOV.U32 R65, RZ, RZ, 0x7f800000 ;  /* 0x7f800000ff413424 */ /* 0x000fe200078e00ff */
[----:B------:R-:W-:Y:S01]  /*3970*/  BAR.SYNC.DEFER_BLOCKING 0x0 ;  /* 0x0000000000007b1d */ /* 0x000fe20000010000 */
[----:B------:R-:W-:Y:S01]  /*3980*/  FADD R72, R72, R3 ;  /* 0x0000000348487221 */ /* 0x000fe20000000000 */
[----:B------:R-:W-:Y:S01]  /*3990*/  FFMA.FTZ R22, R22, 1.4426950216293334961, R57 ;  /* 0x3fb8aa3b16167823 */ /* 0x000fe20000010039 */
[----:B------:R-:W-:Y:S01]  /*39a0*/  LOP3.LUT R69, R14, 0xffff, RZ, 0xc0, !PT ;  /* 0x0000ffff0e457812 */ /* 0x000fe200078ec0ff */
[----:B------:R-:W-:Y:S01]  /*39b0*/  IMAD R47, R16, 0x2, R45 ;  /* 0x00000002102f7824 */ /* 0x000fe200078e022d */
[----:B------:R-:W-:Y:S01]  /*39c0*/  FSETP.NEU.AND P2, PT, R13, RZ, PT ;  /* 0x000000ff0d00720b */ /* 0x000fe20003f4d000 */
[----:B------:R-:W-:Y:S01]  /*39d0*/  FADD R73, R73, R22 ;  /* 0x0000001649497221 */ /* 0x000fe20000000000 */
[----:B------:R-:W-:-:S02]  /*39e0*/  @P1 IMAD.MOV.U32 R22, RZ, RZ, 0x7f800000 ;  /* 0x7f800000ff161424 */ /* 0x000fc400078e00ff */
[----:B------:R-:W-:Y:S01]  /*39f0*/  @P3 FFMA.FTZ R73, R12, R65, +INF ;  /* 0x7f8000000c493423 */ /* 0x000fe20000010041 */
[----:B------:R-:W-:Y:S01]  /*3a00*/  PRMT R14, R20, 0x4210, R69 ;  /* 0x00004210140e7816 */ /* 0x000fe20000000045 */
[----:B------:R-:W-:Y:S02]  /*3a10*/  IMAD R49, R16, 0x2, R47 ;  /* 0x0000000210317824 */ /* 0x000fe400078e022f */
[----:B------:R-:W-:Y:S01]  /*3a20*/  @P1 FFMA.FTZ R72, R13, R22, +INF ;  /* 0x7f8000000d481423 */ /* 0x000fe20000010016 */
[----:B------:R-:W-:Y:S01]  /*3a30*/  FSETP.NEU.AND P1, PT, R12, RZ, PT ;  /* 0x000000ff0c00720b */ /* 0x000fe20003f2d000 */
[----:B------:R-:W0:Y:S01]  /*3a40*/  LDC.64 R2, c[0x0][0x228] ;  /* 0x00008a00ff027b82 */ /* 0x000e220000000a00 */
[----:B------:R-:W-:Y:S01]  /*3a50*/  PRMT R12, R18, 0x4210, R15 ;  /* 0x00004210120c7816 */ /* 0x000fe2000000000f */
[----:B------:R-:W-:Y:S01]  /*3a60*/  IMAD R51, R16, 0x2, R49 ;  /* 0x0000000210337824 */ /* 0x000fe200078e0231 */
[----:B------:R-:W-:Y:S02]  /*3a70*/  PRMT R13, R30, 0x5210, R15 ;  /* 0x000052101e0d7816 */ /* 0x000fe4000000000f */
[----:B------:R-:W-:Y:S01]  /*3a80*/  PRMT R15, R32, 0x5210, R69 ;  /* 0x00005210200f7816 */ /* 0x000fe20000000045 */
[----:B------:R-:W-:Y:S01]  /*3a90*/  IMAD R53, R16, 0x2, R51 ;  /* 0x0000000210357824 */ /* 0x000fe200078e0233 */
[----:B------:R-:W-:-:S02]  /*3aa0*/  SHF.R.S32.HI R78, RZ, 0x1f, R75 ;  /* 0x0000001fff4e7819 */ /* 0x000fc4000001144b */
[----:B------:R-:W-:Y:S01]  /*3ab0*/  LOP3.LUT R5, R5, 0x1f8, RZ, 0xc0, !PT ;  /* 0x000001f805057812 */ /* 0x000fe200078ec0ff */
[C---:B------:R-:W-:Y:S01]  /*3ac0*/  IMAD R55, R16.reuse, 0x2, R53 ;  /* 0x0000000210377824 */ /* 0x040fe200078e0235 */
[----:B------:R-:W1:Y:S03]  /*3ad0*/  LDS.128 R8, [R76+UR14] ;  /* 0x0000000e4c087984 */ /* 0x000e660008000c00 */
[C---:B------:R-:W-:Y:S01]  /*3ae0*/  IMAD R57, R16.reuse, 0x2, R55 ;  /* 0x0000000210397824 */ /* 0x040fe200078e0237 */
[----:B------:R-:W-:Y:S03]  /*3af0*/  BAR.SYNC.DEFER_BLOCKING 0x0 ;  /* 0x0000000000007b1d */ /* 0x000fe60000010000 */
[----:B------:R-:W-:-:S04]  /*3b00*/  IMAD R59, R16, 0x2, R57 ;  /* 0x00000002103b7824 */ /* 0x000fc800078e0239 */
[C---:B------:R-:W-:Y:S01]  /*3b10*/  IMAD R63, R16.reuse, 0x2, R59 ;  /* 0x00000002103f7824 */ /* 0x040fe200078e023b */
[----:B0-----:R-:W-:Y:S01]  /*3b20*/  IADD3 R74, P3, P4, R75, UR4, R2 ;  /* 0x000000044b4a7c10 */ /* 0x001fe2000fc7e002 */
[----:B------:R-:W-:Y:S02]  /*3b30*/  ULDC UR4, c[0x0][0x27c] ;  /* 0x00009f0000047ab9 */ /* 0x000fe40000000800 */
[----:B------:R-:W-:Y:S01]  /*3b40*/  IMAD R65, R16, 0x2, R63 ;  /* 0x0000000210417824 */ /* 0x000fe200078e023f */
[----:B------:R-:W-:Y:S01]  /*3b50*/  UIMAD UR4, UR15, UR4, URZ ;  /* 0x000000040f0472a4 */ /* 0x000fe2000f8e023f */
[----:B------:R-:W-:Y:S02]  /*3b60*/  IADD3.X R78, R78, UR5, R3, P3, P4 ;  /* 0x000000054e4e7c10 */ /* 0x000fe40009fe8403 */
[----:B------:R-:W-:Y:S01]  /*3b70*/  IMAD R67, R16, 0x2, R65 ;  /* 0x0000000210437824 */ /* 0x000fe200078e0241 */
[----:B------:R-:W-:Y:S01]  /*3b80*/  IADD3 R2, P5, R113, R74, RZ ;  /* 0x0000004a71027210 */ /* 0x000fe20007fbe0ff */
[----:B------:R-:W-:-:S02]  /*3b90*/  USHF.L.U32 UR5, UR4, 0x2, URZ ;  /* 0x0000000204057899 */ /* 0x000fc4000800063f */
[----:B------:R-:W-:Y:S01]  /*3ba0*/  IMAD R69, R16, 0x2, R67 ;  /* 0x0000000210457824 */ /* 0x000fe200078e0243 */
[----:B------:R-:W-:-:S03]  /*3bb0*/  LEA.HI.X.SX32 R3, R113, R78, 0x1, P5 ;  /* 0x0000004e71037211 */ /* 0x000fc600028f0eff */
[C---:B------:R-:W-:Y:S01]  /*3bc0*/  IMAD R71, R16.reuse, 0x2, R69 ;  /* 0x0000000210477824 */ /* 0x040fe200078e0245 */
[----:B------:R0:W-:Y:S03]  /*3bd0*/  STSM.16.M88.4 [R6], R12 ;  /* 0x0000000c06007844 */ /* 0x0001e60000000200 */
[----:B------:R-:W-:Y:S01]  /*3be0*/  IMAD R107, R16, 0x2, R71 ;  /* 0x00000002106b7824 */ /* 0x000fe200078e0247 */
[----:B------:R-:W-:-:S04]  /*3bf0*/  IADD3 R16, P5, R17, R74, RZ ;  /* 0x0000004a11107210 */ /* 0x000fc80007fbe0ff */
[----:B------:R-:W-:Y:S02]  /*3c00*/  LEA.HI.X.SX32 R17, R17, R78, 0x1, P5 ;  /* 0x0000004e11117211 */ /* 0x000fe400028f0eff */
[----:B------:R-:W-:Y:S02]  /*3c10*/  IADD3 R24, P5, R25, R74, RZ ;  /* 0x0000004a19187210 */ /* 0x000fe40007fbe0ff */
[C---:B-1----:R-:W-:Y:S02]  /*3c20*/  PRMT R75, R8.reuse, 0x7773, RZ ;  /* 0x00007773084b7816 */ /* 0x042fe400000000ff */
[C---:B------:R-:W-:Y:S02]  /*3c30*/  PRMT R77, R8.reuse, 0x7772, RZ ;  /* 0x00007772084d7816 */ /* 0x040fe400000000ff */
[C---:B------:R-:W-:Y:S02]  /*3c40*/  PRMT R79, R8.reuse, 0x7771, RZ ;  /* 0x00007771084f7816 */ /* 0x040fe400000000ff */
[----:B------:R-:W-:Y:S01]  /*3c50*/  PRMT R81, R8, 0x7770, RZ ;  /* 0x0000777008517816 */ /* 0x000fe200000000ff */
[----:B------:R-:W-:Y:S01]  /*3c60*/  BAR.SYNC.DEFER_BLOCKING 0x0 ;  /* 0x0000000000007b1d */ /* 0x000fe20000010000 */
[----:B------:R-:W-:-:S02]  /*3c70*/  PRMT R83, R9, 0x7773, RZ ;  /* 0x0000777309537816 */ /* 0x000fc400000000ff */
[C---:B------:R-:W-:Y:S02]  /*3c80*/  PRMT R85, R9.reuse, 0x7772, RZ ;  /* 0x0000777209557816 */ /* 0x040fe400000000ff */
[C---:B------:R-:W-:Y:S02]  /*3c90*/  PRMT R87, R9.reuse, 0x7771, RZ ;  /* 0x0000777109577816 */ /* 0x040fe400000000ff */
[----:B------:R-:W-:Y:S02]  /*3ca0*/  PRMT R89, R9, 0x7770, RZ ;  /* 0x0000777009597816 */ /* 0x000fe400000000ff */
[C---:B------:R-:W-:Y:S02]  /*3cb0*/  PRMT R91, R10.reuse, 0x7773, RZ ;  /* 0x000077730a5b7816 */ /* 0x040fe400000000ff */
[C---:B------:R-:W-:Y:S02]  /*3cc0*/  PRMT R93, R10.reuse, 0x7772, RZ ;  /* 0x000077720a5d7816 */ /* 0x040fe400000000ff */
[----:B------:R-:W-:-:S02]  /*3cd0*/  PRMT R95, R10, 0x7771, RZ ;  /* 0x000077710a5f7816 */ /* 0x000fc400000000ff */
[----:B------:R-:W-:Y:S02]  /*3ce0*/  PRMT R97, R10, 0x7770, RZ ;  /* 0x000077700a617816 */ /* 0x000fe400000000ff */
[C---:B------:R-:W-:Y:S02]  /*3cf0*/  PRMT R99, R11.reuse, 0x7773, RZ ;  /* 0x000077730b637816 */ /* 0x040fe400000000ff */
[C---:B------:R-:W-:Y:S02]  /*3d00*/  PRMT R101, R11.reuse, 0x7772, RZ ;  /* 0x000077720b657816 */ /* 0x040fe400000000ff */
[C---:B------:R-:W-:Y:S02]  /*3d10*/  PRMT R103, R11.reuse, 0x7771, RZ ;  /* 0x000077710b677816 */ /* 0x040fe400000000ff */
[----:B------:R-:W-:Y:S01]  /*3d20*/  PRMT R105, R11, 0x7770, RZ ;  /* 0x000077700b697816 */ /* 0x000fe200000000ff */
[----:B------:R-:W-:Y:S01]  /*3d30*/  STG.E.U8 desc[UR18][R2.64], R81 ;  /* 0x0000005102007986 */ /* 0x000fe2000c101112 */
[----:B0-----:R-:W-:-:S02]  /*3d40*/  IADD3 R6, P6, R7, R74, RZ ;  /* 0x0000004a07067210 */ /* 0x001fc40007fde0ff */
[-C--:B------:R-:W-:Y:S01]  /*3d50*/  IADD3 R12, P3, R111, R74.reuse, RZ ;  /* 0x0000004a6f0c7210 */ /* 0x080fe20007f7e0ff */
[----:B------:R-:W0:Y:S01]  /*3d60*/  LDS.128 R8, [R76+UR14] ;  /* 0x0000000e4c087984 */ /* 0x000e220008000c00 */
[----:B------:R-:W-:Y:S02]  /*3d70*/  IADD3 R14, P4, R109, R74, RZ ;  /* 0x0000004a6d0e7210 */ /* 0x000fe40007f9e0ff */
[----:B------:R-:W-:Y:S02]  /*3d80*/  LEA.HI.X.SX32 R7, R7, R78, 0x1, P6 ;  /* 0x0000004e07077211 */ /* 0x000fe400030f0eff */
[----:B------:R-:W-:Y:S02]  /*3d90*/  IADD3 R18, P6, R19, R74, RZ ;  /* 0x0000004a13127210 */ /* 0x000fe40007fde0ff */
[----:B------:R-:W-:Y:S01]  /*3da0*/  LEA.HI.X.SX32 R13, R111, R78, 0x1, P3 ;  /* 0x0000004e6f0d7211 */ /* 0x000fe200018f0eff */
[----:B------:R-:W-:Y:S01]  /*3db0*/  STG.E.U8 desc[UR18][R6.64], R89 ;  /* 0x0000005906007986 */ /* 0x000fe2000c101112 */
[----:B------:R-:W-:-:S02]  /*3dc0*/  IADD3 R20, P3, R21, R74, RZ ;  /* 0x0000004a15147210 */ /* 0x000fc40007f7e0ff */
[----:B------:R-:W-:Y:S01]  /*3dd0*/  LEA.HI.X.SX32 R15, R109, R78, 0x1, P4 ;  /* 0x0000004e6d0f7211 */ /* 0x000fe200020f0eff */
[----:B------:R-:W-:Y:S01]  /*3de0*/  STG.E.U8 desc[UR18][R12.64], R97 ;  /* 0x000000610c007986 */ /* 0x000fe2000c101112 */
[----:B------:R-:W-:Y:S02]  /*3df0*/  IADD3 R22, P4, R23, R74, RZ ;  /* 0x0000004a17167210 */ /* 0x000fe40007f9e0ff */
[----:B------:R-:W-:Y:S01]  /*3e00*/  LEA.HI.X.SX32 R19, R19, R78, 0x1, P6 ;  /* 0x0000004e13137211 */ /* 0x000fe200030f0eff */
[----:B------:R-:W-:Y:S01]  /*3e10*/  STG.E.U8 desc[UR18][R14.64], R105 ;  /* 0x000000690e007986 */ /* 0x000fe2000c101112 */
        /* <DEDUP_REMOVED lines=23> */
[----:B------:R1:W-:Y:S01]  /*3f90*/  STG.E.U8 desc[UR18][R30.64], R101 ;  /* 0x000000651e007986 */ /* 0x0003e2000c101112 */
        /* <DEDUP_REMOVED lines=9> */
[----:B------:R-:W-:Y:S01]  /*4030*/  IADD3 R48, P5, R49, R74, RZ ;  /* 0x0000004a31307210 */ /* 0x000fe20007fbe0ff */
[----:B-1----:R-:W1:Y:S01]  /*4040*/  LDC.64 R30, c[0x0][0x230] ;  /* 0x00008c00ff1e7b82 */ /* 0x002e620000000a00 */
[----:B------:R-:W-:Y:S01]  /*4050*/  LEA.HI.X.SX32 R43, R43, R78, 0x1, P6 ;  /* 0x0000004e2b2b7211 */ /* 0x000fe200030f0eff */
[----:B------:R-:W-:Y:S01]  /*4060*/  STG.E.U8 desc[UR18][R38.64], R99 ;  /* 0x0000006326007986 */ /* 0x000fe2000c101112 */
[----:B------:R-:W-:Y:S02]  /*4070*/  IADD3 R50, P6, R51, R74, RZ ;  /* 0x0000004a33327210 */ /* 0x000fe40007fde0ff */
[----:B------:R-:W-:Y:S02]  /*4080*/  LEA.HI.X.SX32 R45, R45, R78, 0x1, P3 ;  /* 0x0000004e2d2d7211 */ /* 0x000fe400018f0eff */
[----:B------:R-:W-:-:S02]  /*4090*/  IADD3 R52, P3, R53, R74, RZ ;  /* 0x0000004a35347210 */ /* 0x000fc40007f7e0ff */
[----:B------:R-:W-:Y:S02]  /*40a0*/  LEA.HI.X.SX32 R47, R47, R78, 0x1, P4 ;  /* 0x0000004e2f2f7211 */ /* 0x000fe400020f0eff */
[----:B0-----:R-:W-:Y:S02]  /*40b0*/  PRMT R77, R8, 0x7770, RZ ;  /* 0x00007770084d7816 */ /* 0x001fe400000000ff */
[----:B------:R-:W-:Y:S02]  /*40c0*/  IADD3 R54, P4, R55, R74, RZ ;  /* 0x0000004a37367210 */ /* 0x000fe40007f9e0ff */
[----:B------:R-:W-:Y:S01]  /*40d0*/  PRMT R29, R9, 0x7770, RZ ;  /* 0x00007770091d7816 */ /* 0x000fe200000000ff */
[----:B------:R-:W-:Y:S01]  /*40e0*/  STG.E.U8 desc[UR18][R40.64], R77 ;  /* 0x0000004d28007986 */ /* 0x000fe2000c101112 */
[----:B------:R-:W-:Y:S02]  /*40f0*/  LEA.HI.X.SX32 R49, R49, R78, 0x1, P5 ;  /* 0x0000004e31317211 */ /* 0x000fe400028f0eff */
[----:B------:R-:W-:Y:S01]  /*4100*/  PRMT R27, R10, 0x7770, RZ ;  /* 0x000077700a1b7816 */ /* 0x000fe200000000ff */
[----:B------:R-:W-:Y:S01]  /*4110*/  STG.E.U8 desc[UR18][R42.64], R29 ;  /* 0x0000001d2a007986 */ /* 0x000fe2000c101112 */
[----:B------:R-:W-:-:S02]  /*4120*/  PRMT R7, R11, 0x7773, RZ ;  /* 0x000077730b077816 */ /* 0x000fc400000000ff */
[C---:B------:R-:W-:Y:S01]  /*4130*/  PRMT R17, R11.reuse, 0x7772, RZ ;  /* 0x000077720b117816 */ /* 0x040fe200000000ff */
[----:B------:R-:W-:Y:S01]  /*4140*/  STG.E.U8 desc[UR18][R44.64], R27 ;  /* 0x0000001b2c007986 */ /* 0x000fe2000c101112 */
[----:B------:R-:W-:Y:S02]  /*4150*/  PRMT R3, R11, 0x7771, RZ ;  /* 0x000077710b037816 */ /* 0x000fe400000000ff */
[----:B------:R-:W-:Y:S02]  /*4160*/  IADD3 R56, P5, R57, R74, RZ ;  /* 0x0000004a39387210 */ /* 0x000fe40007fbe0ff */
[----:B------:R-:W-:Y:S02]  /*4170*/  LEA.HI.X.SX32 R51, R51, R78, 0x1, P6 ;  /* 0x0000004e33337211 */ /* 0x000fe400030f0eff */
[----:B------:R-:W-:Y:S02]  /*4180*/  PRMT R11, R11, 0x7770, RZ ;  /* 0x000077700b0b7816 */ /* 0x000fe400000000ff */
[----:B------:R-:W-:-:S02]  /*4190*/  IADD3 R58, P6, R59, R74, RZ ;  /* 0x0000004a3b3a7210 */ /* 0x000fc40007fde0ff */
[----:B------:R-:W-:Y:S01]  /*41a0*/  LEA.HI.X.SX32 R53, R53, R78, 0x1, P3 ;  /* 0x0000004e35357211 */ /* 0x000fe200018f0eff */
[----:B------:R0:W-:Y:S01]  /*41b0*/  STG.E.U8 desc[UR18][R46.64], R11 ;  /* 0x0000000b2e007986 */ /* 0x0001e2000c101112 */
[----:B------:R-:W-:Y:S02]  /*41c0*/  PRMT R81, R8, 0x7771, RZ ;  /* 0x0000777108517816 */ /* 0x000fe400000000ff */
[----:B------:R-:W-:Y:S02]  /*41d0*/  IADD3 R62, P3, R63, R74, RZ ;  /* 0x0000004a3f3e7210 */ /* 0x000fe40007f7e0ff */
[----:B------:R-:W-:Y:S01]  /*41e0*/  LEA.HI.X.SX32 R55, R55, R78, 0x1, P4 ;  /* 0x0000004e37377211 */ /* 0x000fe200020f0eff */
[----:B------:R-:W-:Y:S01]  /*41f0*/  STG.E.U8 desc[UR18][R48.64], R81 ;  /* 0x0000005130007986 */ /* 0x000fe2000c101112 */
[----:B------:R-:W-:Y:S02]  /*4200*/  PRMT R25, R9, 0x7771, RZ ;  /* 0x0000777109197816 */ /* 0x000fe400000000ff */
[----:B------:R-:W-:-:S02]  /*4210*/  IADD3 R64, P4, R65, R74, RZ ;  /* 0x0000004a41407210 */ /* 0x000fc40007f9e0ff */
[----:B------:R-:W-:Y:S01]  /*4220*/  PRMT R23, R10, 0x7771, RZ ;  /* 0x000077710a177816 */ /* 0x000fe200000000ff */
[----:B------:R-:W-:Y:S01]  /*4230*/  STG.E.U8 desc[UR18][R50.64], R25 ;  /* 0x0000001932007986 */ /* 0x000fe2000c101112 */
[----:B------:R-:W-:Y:S01]  /*4240*/  LEA.HI.X.SX32 R57, R57, R78, 0x1, P5 ;  /* 0x0000004e39397211 */ /* 0x000fe200028f0eff */
[C---:B0-----:R-:W-:Y:S01]  /*4250*/  IMAD.SHL.U32 R11, R4.reuse, 0x4, RZ ;  /* 0x00000004040b7824 */ /* 0x041fe200078e00ff */
[----:B------:R-:W-:Y:S01]  /*4260*/  IADD3 R66, P5, R67, R74, RZ ;  /* 0x0000004a43427210 */ /* 0x000fe20007fbe0ff */
[----:B------:R-:W-:Y:S01]  /*4270*/  STG.E.U8 desc[UR18][R52.64], R23 ;  /* 0x0000001734007986 */ /* 0x000fe2000c101112 */
[----:B------:R-:W-:Y:S01]  /*4280*/  LEA.HI.X.SX32 R59, R59, R78, 0x1, P6 ;  /* 0x0000004e3b3b7211 */ /* 0x000fe200030f0eff */
[----:B------:R-:W-:Y:S01]  /*4290*/  IMAD.HI R4, R4, 0x4, RZ ;  /* 0x0000000404047827 */ /* 0x000fe200078e02ff */
[----:B------:R-:W-:Y:S01]  /*42a0*/  PRMT R79, R8, 0x7772, RZ ;  /* 0x00007772084f7816 */ /* 0x000fe200000000ff */
[----:B------:R0:W-:Y:S01]  /*42b0*/  STG.E.U8 desc[UR18][R54.64], R3 ;  /* 0x0000000336007986 */ /* 0x0001e2000c101112 */
[----:B------:R-:W-:-:S02]  /*42c0*/  IADD3 R68, P6, R69, R74, RZ ;  /* 0x0000004a45447210 */ /* 0x000fc40007fde0ff */
[----:B------:R-:W-:Y:S01]  /*42d0*/  LEA.HI.X.SX32 R63, R63, R78, 0x1, P3 ;  /* 0x0000004e3f3f7211 */ /* 0x000fe200018f0eff */
[----:B------:R2:W-:Y:S01]  /*42e0*/  STG.E.U8 desc[UR18][R56.64], R79 ;  /* 0x0000004f38007986 */ /* 0x0005e2000c101112 */
[----:B------:R-:W-:Y:S02]  /*42f0*/  PRMT R21, R9, 0x7772, RZ ;  /* 0x0000777209157816 */ /* 0x000fe400000000ff */
[----:B------:R-:W-:Y:S02]  /*4300*/  IADD3 R70, P3, R71, R74, RZ ;  /* 0x0000004a47467210 */ /* 0x000fe40007f7e0ff */
[----:B------:R-:W-:Y:S01]  /*4310*/  LEA.HI.X.SX32 R65, R65, R78, 0x1, P4 ;  /* 0x0000004e41417211 */ /* 0x000fe200020f0eff */
[----:B------:R2:W-:Y:S01]  /*4320*/  STG.E.U8 desc[UR18][R58.64], R21 ;  /* 0x000000153a007986 */ /* 0x0005e2000c101112 */
[----:B------:R-:W-:Y:S02]  /*4330*/  PRMT R19, R10, 0x7772, RZ ;  /* 0x000077720a137816 */ /* 0x000fe400000000ff */
[----:B------:R-:W-:-:S02]  /*4340*/  IADD3 R106, P4, R107, R74, RZ ;  /* 0x0000004a6b6a7210 */ /* 0x000fc40007f9e0ff */
[-C--:B------:R-:W-:Y:S01]  /*4350*/  LEA.HI.X.SX32 R67, R67, R78.reuse, 0x1, P5 ;  /* 0x0000004e43437211 */ /* 0x080fe200028f0eff */
[----:B------:R2:W-:Y:S01]  /*4360*/  STG.E.U8 desc[UR18][R62.64], R19 ;  /* 0x000000133e007986 */ /* 0x0005e2000c101112 */
[----:B------:R-:W-:Y:S02]  /*4370*/  PRMT R15, R8, 0x7773, RZ ;  /* 0x00007773080f7816 */ /* 0x000fe400000000ff */
[-C--:B------:R-:W-:Y:S01]  /*4380*/  LEA.HI.X.SX32 R69, R69, R78.reuse, 0x1, P6 ;  /* 0x0000004e45457211 */ /* 0x080fe200030f0eff */
[----:B------:R2:W-:Y:S01]  /*4390*/  STG.E.U8 desc[UR18][R64.64], R17 ;  /* 0x0000001140007986 */ /* 0x0005e2000c101112 */
[----:B------:R-:W-:Y:S02]  /*43a0*/  PRMT R13, R9, 0x7773, RZ ;  /* 0x00007773090d7816 */ /* 0x000fe400000000ff */
[----:B------:R-:W-:Y:S01]  /*43b0*/  LEA.HI.X.SX32 R71, R71, R78, 0x1, P3 ;  /* 0x0000004e47477211 */ /* 0x000fe200018f0eff */
[----:B------:R2:W-:Y:S01]  /*43c0*/  STG.E.U8 desc[UR18][R66.64], R15 ;  /* 0x0000000f42007986 */ /* 0x0005e2000c101112 */
[----:B------:R-:W-:-:S02]  /*43d0*/  PRMT R9, R10, 0x7773, RZ ;  /* 0x000077730a097816 */ /* 0x000fc400000000ff */
[----:B------:R-:W-:Y:S01]  /*43e0*/  LEA.HI.X.SX32 R107, R107, R78, 0x1, P4 ;  /* 0x0000004e6b6b7211 */ /* 0x000fe200020f0eff */
[----:B------:R2:W-:Y:S01]  /*43f0*/  STG.E.U8 desc[UR18][R68.64], R13 ;  /* 0x0000000d44007986 */ /* 0x0005e2000c101112 */
[----:B0-----:R-:W-:Y:S02]  /*4400*/  FSEL R3, R72, -INF , P2 ;  /* 0xff80000048037808 */ /* 0x001fe40001000000 */
[----:B------:R-:W-:Y:S01]  /*4410*/  FSEL R6, R73, -INF , P1 ;  /* 0xff80000049067808 */ /* 0x000fe20000800000 */
[----:B------:R2:W-:Y:S01]  /*4420*/  STG.E.U8 desc[UR18][R70.64], R9 ;  /* 0x0000000946007986 */ /* 0x0005e2000c101112 */
[----:B-1----:R-:W-:Y:S01]  /*4430*/  IADD3 R2, P1, P2, R11, UR5, R30 ;  /* 0x000000050b027c10 */ /* 0x002fe2000fa3e01e */
[----:B------:R-:W-:Y:S01]  /*4440*/  FFMA R60, R3, 0.69314718246459960938, R60 ;  /* 0x3f317218033c7823 */ /* 0x000fe2000000003c */
[----:B------:R-:W-:Y:S01]  /*4450*/  UIMAD.WIDE UR4, UR4, 0x4, URZ ;  /* 0x00000004040478a5 */ /* 0x000fe2000f8e023f */
[----:B------:R2:W-:Y:S01]  /*4460*/  STG.E.U8 desc[UR18][R106.64], R7 ;  /* 0x000000076a007986 */ /* 0x0005e2000c101112 */
[----:B------:R-:W-:Y:S01]  /*4470*/  FFMA R61, R6, 0.69314718246459960938, R61 ;  /* 0x3f317218063d7823 */ /* 0x000fe2000000003d */
[----:B------:R-:W-:Y:S03]  /*4480*/  BAR.SYNC.DEFER_BLOCKING 0x0 ;  /* 0x0000000000007b1d */ /* 0x000fe60000010000 */
[----:B------:R-:W-:-:S03]  /*4490*/  IADD3.X R3, R4, UR5, R31, P1, P2 ;  /* 0x0000000504037c10 */ /* 0x000fc60008fe441f */
[----:B------:R2:W-:Y:S02]  /*44a0*/  STS.64 [R5+UR14], R60 ;  /* 0x0000003c05007988 */ /* 0x0005e40008000a0e */
[----:B------:R-:W-:Y:S06]  /*44b0*/  BAR.SYNC.DEFER_BLOCKING 0x0 ;  /* 0x0000000000007b1d */ /* 0x000fec0000010000 */
[----:B------:R-:W-:Y:S05]  /*44c0*/  @P0 EXIT ;  /* 0x000000000000094d */ /* 0x000fea0003800000 */
[----:B--2---:R-:W0:Y:S04]  /*44d0*/  LDS R5, [R0] ;  /* 0x0000000000057984 */ /* 0x004e280000000800 */
[----:B0-----:R-:W-:Y:S01]  /*44e0*/  STG.E desc[UR18][R2.64], R5 ;  /* 0x0000000502007986 */ /* 0x001fe2000c101912 */
[----:B------:R-:W-:Y:S05]  /*44f0*/  EXIT ;  /* 0x000000000000794d */ /* 0x000fea0003800000 */
.L_x_2:
[----:B------:R-:W-:-:S00]  /*4500*/  BRA `(.L_x_2) ;  /* 0xfffffffc00fc7947 */ /* 0x000fc0000383ffff */
[----:B------:R-:W-:-:S00]  /*4510*/  NOP ;  /* 0x0000000000007918 */ /* 0x000fc00000000000 */
        /* <DEDUP_REMOVED lines=14> */
.L_x_3:


//--------------------- .nv.global.init           --------------------------
	.section	.nv.global.init,"aw",@progbits
.nv.global.init:
	.type		_$_str,@object
	.size		_$_str,(.L_0 - _$_str)
_$_str:
        /*0000*/ 	.byte	0x5f, 0x5f, 0x43, 0x55, 0x44, 0x41, 0x5f, 0x46, 0x54, 0x5a, 0x00
.L_0:


//--------------------- .nv.shared.attn_fwd       --------------------------
	.section	.nv.shared.attn_fwd,"aw",@nobits
	.sectionflags	@""
	.align	16
	.zero		1024


//--------------------- .nv.shared.reserved.0     --------------------------
	.section	.nv.shared.reserved.0,"aw",@nobits
	.weak		__nv_reservedSMEM_offset_0_alias
	.size		__nv_reservedSMEM_offset_0_alias, 0, 0
	.other		__nv_reservedSMEM_offset_0_alias,@"STO_CUDA_RESERVED_SHARED STV_DEFAULT"
__nv_reservedSMEM_offset_0_alias:
	.zero		0


//--------------------- .nv.constant0.attn_fwd    --------------------------
	.section	.nv.constant0.attn_fwd,"a",@progbits
	.sectionflags	@""
	.align	4
.nv.constant0.attn_fwd:
	.zero		664


//--------------------- SYMBOLS --------------------------

	.type		.nv.reservedSmem.offset0,@object
	.size		.nv.reservedSmem.offset0,0x4
